//
// Generated by NVIDIA NVVM Compiler
//
// Compiler Build ID: CL-36424714
// Cuda compilation tools, release 13.0, V13.0.88
// Based on NVVM 20.0.0
//

.version 9.0
.target sm_100
.address_size 64

	// .globl	_Z13matmul_kernelIiEvPKT_S2_PS0_j
.extern .shared .align 16 .b8 shMem[];

.visible .entry _Z13matmul_kernelIiEvPKT_S2_PS0_j(
	.param .u64 .ptr .align 1 _Z13matmul_kernelIiEvPKT_S2_PS0_j_param_0,
	.param .u64 .ptr .align 1 _Z13matmul_kernelIiEvPKT_S2_PS0_j_param_1,
	.param .u64 .ptr .align 1 _Z13matmul_kernelIiEvPKT_S2_PS0_j_param_2,
	.param .u32 _Z13matmul_kernelIiEvPKT_S2_PS0_j_param_3
)
{
	.reg .pred 	%p<24>;
	.reg .b32 	%r<172>;
	.reg .b32 	%f<73>;
	.reg .b64 	%rd<14>;

	ld.param.u64 	%rd3, [_Z13matmul_kernelIiEvPKT_S2_PS0_j_param_0];
	ld.param.u64 	%rd4, [_Z13matmul_kernelIiEvPKT_S2_PS0_j_param_1];
	ld.param.u32 	%r50, [_Z13matmul_kernelIiEvPKT_S2_PS0_j_param_3];
	mov.u32 	%r1, %ntid.x;
	mov.u32 	%r52, %ctaid.x;
	mov.u32 	%r53, %ctaid.y;
	mov.u32 	%r2, %tid.x;
	mov.u32 	%r3, %tid.y;
	mul.lo.s32 	%r4, %r50, %r1;
	mul.lo.s32 	%r5, %r4, %r53;
	mul.lo.s32 	%r6, %r1, %r52;
	mul.lo.s32 	%r7, %r50, %r3;
	add.s32 	%r54, %r6, %r2;
	add.s32 	%r55, %r54, %r7;
	add.s32 	%r8, %r55, %r5;
	add.s32 	%r56, %r50, %r5;
	add.s32 	%r9, %r56, -1;
	setp.gt.s32 	%p1, %r5, %r9;
	mov.b32 	%r170, 0;
	@%p1 bra 	$L__BB0_20;
	mul.lo.s32 	%r58, %r1, %r1;
	shl.b32 	%r59, %r58, 2;
	mov.u32 	%r60, shMem;
	add.s32 	%r10, %r60, %r59;
	add.s32 	%r11, %r7, %r2;
	mul.lo.s32 	%r12, %r3, %r1;
	and.b32  	%r13, %r1, 7;
	shl.b32 	%r61, %r2, 2;
	add.s32 	%r62, %r59, %r61;
	add.s32 	%r14, %r60, %r62;
	shl.b32 	%r15, %r1, 2;
	cvta.to.global.u64 	%rd1, %rd3;
	cvta.to.global.u64 	%rd2, %rd4;
	mov.b32 	%r170, 0;
	mov.u32 	%r154, %r6;
	mov.u32 	%r155, %r5;
$L__BB0_2:
	div.u32 	%r63, %r155, %r50;
	add.s32 	%r19, %r11, %r155;
	add.s32 	%r20, %r11, %r154;
	div.u32 	%r64, %r19, %r50;
	add.s32 	%r65, %r63, %r3;
	max.u32 	%r67, %r64, %r65;
	setp.ge.u32 	%p2, %r67, %r50;
	mov.f32 	%f71, 0f00000000;
	@%p2 bra 	$L__BB0_5;
	rem.u32 	%r68, %r155, %r50;
	rem.u32 	%r69, %r19, %r50;
	setp.lt.u32 	%p3, %r69, %r68;
	add.s32 	%r70, %r68, %r2;
	setp.ge.u32 	%p4, %r70, %r50;
	or.pred  	%p5, %p3, %p4;
	@%p5 bra 	$L__BB0_5;
	mul.wide.s32 	%rd6, %r19, 4;
	add.s64 	%rd7, %rd1, %rd6;
	ld.global.u32 	%r72, [%rd7];
	cvt.rn.f32.s32 	%f71, %r72;
$L__BB0_5:
	add.s32 	%r73, %r12, %r2;
	shl.b32 	%r74, %r73, 2;
	add.s32 	%r76, %r60, %r74;
	st.shared.f32 	[%r76], %f71;
	div.u32 	%r77, %r20, %r50;
	div.u32 	%r78, %r154, %r50;
	add.s32 	%r79, %r78, %r3;
	max.u32 	%r81, %r77, %r79;
	setp.ge.u32 	%p6, %r81, %r50;
	mov.f32 	%f72, 0f00000000;
	@%p6 bra 	$L__BB0_8;
	rem.u32 	%r82, %r154, %r50;
	rem.u32 	%r83, %r20, %r50;
	setp.lt.u32 	%p7, %r83, %r82;
	add.s32 	%r84, %r82, %r2;
	setp.ge.u32 	%p8, %r84, %r50;
	or.pred  	%p9, %p7, %p8;
	@%p9 bra 	$L__BB0_8;
	mul.wide.s32 	%rd8, %r20, 4;
	add.s64 	%rd9, %rd2, %rd8;
	ld.global.u32 	%r86, [%rd9];
	cvt.rn.f32.s32 	%f72, %r86;
$L__BB0_8:
	setp.lt.u32 	%p10, %r1, 8;
	add.s32 	%r91, %r10, %r74;
	st.shared.f32 	[%r91], %f72;
	bar.sync 	0;
	mov.b32 	%r165, 0;
	@%p10 bra 	$L__BB0_11;
	shl.b32 	%r92, %r12, 2;
	add.s32 	%r94, %r92, %r60;
	add.s32 	%r157, %r94, 16;
	and.b32  	%r95, %r1, -8;
	neg.s32 	%r159, %r95;
	mov.u32 	%r158, %r14;
$L__BB0_10:
	.pragma "nounroll";
	and.b32  	%r165, %r1, 2040;
	ld.shared.f32 	%f9, [%r157+-16];
	ld.shared.f32 	%f10, [%r158];
	cvt.rn.f32.s32 	%f11, %r170;
	fma.rn.f32 	%f12, %f9, %f10, %f11;
	cvt.rzi.s32.f32 	%r96, %f12;
	ld.shared.f32 	%f13, [%r157+-12];
	add.s32 	%r97, %r158, %r15;
	ld.shared.f32 	%f14, [%r97];
	cvt.rn.f32.s32 	%f15, %r96;
	fma.rn.f32 	%f16, %f13, %f14, %f15;
	cvt.rzi.s32.f32 	%r98, %f16;
	ld.shared.f32 	%f17, [%r157+-8];
	add.s32 	%r99, %r97, %r15;
	ld.shared.f32 	%f18, [%r99];
	cvt.rn.f32.s32 	%f19, %r98;
	fma.rn.f32 	%f20, %f17, %f18, %f19;
	cvt.rzi.s32.f32 	%r100, %f20;
	ld.shared.f32 	%f21, [%r157+-4];
	add.s32 	%r101, %r99, %r15;
	ld.shared.f32 	%f22, [%r101];
	cvt.rn.f32.s32 	%f23, %r100;
	fma.rn.f32 	%f24, %f21, %f22, %f23;
	cvt.rzi.s32.f32 	%r102, %f24;
	ld.shared.f32 	%f25, [%r157];
	add.s32 	%r103, %r101, %r15;
	ld.shared.f32 	%f26, [%r103];
	cvt.rn.f32.s32 	%f27, %r102;
	fma.rn.f32 	%f28, %f25, %f26, %f27;
	cvt.rzi.s32.f32 	%r104, %f28;
	ld.shared.f32 	%f29, [%r157+4];
	add.s32 	%r105, %r103, %r15;
	ld.shared.f32 	%f30, [%r105];
	cvt.rn.f32.s32 	%f31, %r104;
	fma.rn.f32 	%f32, %f29, %f30, %f31;
	cvt.rzi.s32.f32 	%r106, %f32;
	ld.shared.f32 	%f33, [%r157+8];
	add.s32 	%r107, %r105, %r15;
	ld.shared.f32 	%f34, [%r107];
	cvt.rn.f32.s32 	%f35, %r106;
	fma.rn.f32 	%f36, %f33, %f34, %f35;
	cvt.rzi.s32.f32 	%r108, %f36;
	ld.shared.f32 	%f37, [%r157+12];
	add.s32 	%r109, %r107, %r15;
	ld.shared.f32 	%f38, [%r109];
	cvt.rn.f32.s32 	%f39, %r108;
	fma.rn.f32 	%f40, %f37, %f38, %f39;
	cvt.rzi.s32.f32 	%r170, %f40;
	add.s32 	%r159, %r159, 8;
	shl.b32 	%r110, %r1, 5;
	add.s32 	%r158, %r158, %r110;
	add.s32 	%r157, %r157, 32;
	setp.ne.s32 	%p11, %r159, 0;
	@%p11 bra 	$L__BB0_10;
$L__BB0_11:
	setp.eq.s32 	%p12, %r13, 0;
	@%p12 bra 	$L__BB0_19;
	add.s32 	%r112, %r13, -1;
	setp.lt.u32 	%p13, %r112, 3;
	@%p13 bra 	$L__BB0_14;
	add.s32 	%r113, %r165, %r12;
	shl.b32 	%r114, %r113, 2;
	add.s32 	%r116, %r60, %r114;
	ld.shared.f32 	%f41, [%r116];
	mad.lo.s32 	%r117, %r165, %r1, %r2;
	shl.b32 	%r118, %r117, 2;
	add.s32 	%r119, %r10, %r118;
	ld.shared.f32 	%f42, [%r119];
	cvt.rn.f32.s32 	%f43, %r170;
	fma.rn.f32 	%f44, %f41, %f42, %f43;
	cvt.rzi.s32.f32 	%r120, %f44;
	ld.shared.f32 	%f45, [%r116+4];
	add.s32 	%r121, %r119, %r15;
	ld.shared.f32 	%f46, [%r121];
	cvt.rn.f32.s32 	%f47, %r120;
	fma.rn.f32 	%f48, %f45, %f46, %f47;
	cvt.rzi.s32.f32 	%r122, %f48;
	ld.shared.f32 	%f49, [%r116+8];
	add.s32 	%r123, %r121, %r15;
	ld.shared.f32 	%f50, [%r123];
	cvt.rn.f32.s32 	%f51, %r122;
	fma.rn.f32 	%f52, %f49, %f50, %f51;
	cvt.rzi.s32.f32 	%r124, %f52;
	ld.shared.f32 	%f53, [%r116+12];
	add.s32 	%r125, %r123, %r15;
	ld.shared.f32 	%f54, [%r125];
	cvt.rn.f32.s32 	%f55, %r124;
	fma.rn.f32 	%f56, %f53, %f54, %f55;
	cvt.rzi.s32.f32 	%r170, %f56;
	add.s32 	%r165, %r165, 4;
$L__BB0_14:
	and.b32  	%r127, %r1, 3;
	setp.eq.s32 	%p14, %r127, 0;
	@%p14 bra 	$L__BB0_19;
	setp.eq.s32 	%p15, %r127, 1;
	@%p15 bra 	$L__BB0_17;
	add.s32 	%r128, %r165, %r12;
	shl.b32 	%r129, %r128, 2;
	add.s32 	%r131, %r60, %r129;
	ld.shared.f32 	%f57, [%r131];
	mad.lo.s32 	%r132, %r165, %r1, %r2;
	shl.b32 	%r133, %r132, 2;
	add.s32 	%r134, %r10, %r133;
	ld.shared.f32 	%f58, [%r134];
	cvt.rn.f32.s32 	%f59, %r170;
	fma.rn.f32 	%f60, %f57, %f58, %f59;
	cvt.rzi.s32.f32 	%r135, %f60;
	ld.shared.f32 	%f61, [%r131+4];
	add.s32 	%r136, %r134, %r15;
	ld.shared.f32 	%f62, [%r136];
	cvt.rn.f32.s32 	%f63, %r135;
	fma.rn.f32 	%f64, %f61, %f62, %f63;
	cvt.rzi.s32.f32 	%r170, %f64;
	add.s32 	%r165, %r165, 2;
$L__BB0_17:
	and.b32  	%r137, %r1, 1;
	setp.eq.b32 	%p16, %r137, 1;
	not.pred 	%p17, %p16;
	@%p17 bra 	$L__BB0_19;
	add.s32 	%r138, %r165, %r12;
	shl.b32 	%r139, %r138, 2;
	add.s32 	%r141, %r60, %r139;
	ld.shared.f32 	%f65, [%r141];
	mad.lo.s32 	%r142, %r165, %r1, %r2;
	shl.b32 	%r143, %r142, 2;
	add.s32 	%r144, %r10, %r143;
	ld.shared.f32 	%f66, [%r144];
	cvt.rn.f32.s32 	%f67, %r170;
	fma.rn.f32 	%f68, %f65, %f66, %f67;
	cvt.rzi.s32.f32 	%r170, %f68;
$L__BB0_19:
	bar.sync 	0;
	add.s32 	%r155, %r155, %r1;
	add.s32 	%r154, %r154, %r4;
	setp.le.s32 	%p18, %r155, %r9;
	@%p18 bra 	$L__BB0_2;
$L__BB0_20:
	mul.lo.s32 	%r145, %r50, %r50;
	setp.ge.u32 	%p19, %r8, %r145;
	@%p19 bra 	$L__BB0_26;
	rem.u32 	%r146, %r5, %r50;
	add.s32 	%r147, %r146, %r2;
	setp.ge.u32 	%p20, %r147, %r50;
	@%p20 bra 	$L__BB0_26;
	div.u32 	%r148, %r5, %r50;
	add.s32 	%r149, %r148, %r3;
	setp.ge.u32 	%p21, %r149, %r50;
	@%p21 bra 	$L__BB0_26;
	rem.u32 	%r150, %r6, %r50;
	add.s32 	%r151, %r150, %r2;
	setp.ge.u32 	%p22, %r151, %r50;
	@%p22 bra 	$L__BB0_26;
	div.u32 	%r152, %r6, %r50;
	add.s32 	%r153, %r152, %r3;
	setp.ge.u32 	%p23, %r153, %r50;
	@%p23 bra 	$L__BB0_26;
	ld.param.u64 	%rd13, [_Z13matmul_kernelIiEvPKT_S2_PS0_j_param_2];
	cvta.to.global.u64 	%rd10, %rd13;
	mul.wide.s32 	%rd11, %r8, 4;
	add.s64 	%rd12, %rd10, %rd11;
	st.global.u32 	[%rd12], %r170;
$L__BB0_26:
	ret;

}
	// .globl	_Z13matmul_kernelIfEvPKT_S2_PS0_j
.visible .entry _Z13matmul_kernelIfEvPKT_S2_PS0_j(
	.param .u64 .ptr .align 1 _Z13matmul_kernelIfEvPKT_S2_PS0_j_param_0,
	.param .u64 .ptr .align 1 _Z13matmul_kernelIfEvPKT_S2_PS0_j_param_1,
	.param .u64 .ptr .align 1 _Z13matmul_kernelIfEvPKT_S2_PS0_j_param_2,
	.param .u32 _Z13matmul_kernelIfEvPKT_S2_PS0_j_param_3
)
{
	.reg .pred 	%p<24>;
	.reg .b32 	%r<130>;
	.reg .b32 	%f<83>;
	.reg .b64 	%rd<14>;

	ld.param.u64 	%rd3, [_Z13matmul_kernelIfEvPKT_S2_PS0_j_param_0];
	ld.param.u64 	%rd4, [_Z13matmul_kernelIfEvPKT_S2_PS0_j_param_1];
	ld.param.u32 	%r36, [_Z13matmul_kernelIfEvPKT_S2_PS0_j_param_3];
	mov.u32 	%r1, %ntid.x;
	mov.u32 	%r37, %ctaid.x;
	mov.u32 	%r38, %ctaid.y;
	mov.u32 	%r2, %tid.x;
	mov.u32 	%r3, %tid.y;
	mul.lo.s32 	%r4, %r36, %r1;
	mul.lo.s32 	%r5, %r4, %r38;
	mul.lo.s32 	%r6, %r1, %r37;
	mul.lo.s32 	%r7, %r36, %r3;
	add.s32 	%r39, %r6, %r2;
	add.s32 	%r40, %r39, %r7;
	add.s32 	%r8, %r40, %r5;
	add.s32 	%r41, %r36, %r5;
	add.s32 	%r9, %r41, -1;
	setp.gt.s32 	%p1, %r5, %r9;
	mov.f32 	%f81, 0f00000000;
	@%p1 bra 	$L__BB1_20;
	mul.lo.s32 	%r42, %r1, %r1;
	shl.b32 	%r43, %r42, 2;
	mov.u32 	%r44, shMem;
	add.s32 	%r10, %r44, %r43;
	add.s32 	%r11, %r7, %r2;
	mul.lo.s32 	%r12, %r3, %r1;
	and.b32  	%r13, %r1, 7;
	shl.b32 	%r45, %r2, 2;
	add.s32 	%r46, %r43, %r45;
	add.s32 	%r14, %r44, %r46;
	shl.b32 	%r15, %r1, 2;
	cvta.to.global.u64 	%rd1, %rd3;
	cvta.to.global.u64 	%rd2, %rd4;
	mov.f32 	%f81, 0f00000000;
	mov.u32 	%r122, %r6;
	mov.u32 	%r123, %r5;
$L__BB1_2:
	div.u32 	%r47, %r123, %r36;
	add.s32 	%r18, %r11, %r123;
	add.s32 	%r19, %r11, %r122;
	div.u32 	%r48, %r18, %r36;
	add.s32 	%r49, %r47, %r3;
	max.u32 	%r51, %r48, %r49;
	setp.ge.u32 	%p2, %r51, %r36;
	mov.f32 	%f72, 0f00000000;
	@%p2 bra 	$L__BB1_5;
	rem.u32 	%r52, %r123, %r36;
	rem.u32 	%r53, %r18, %r36;
	setp.lt.u32 	%p3, %r53, %r52;
	add.s32 	%r54, %r52, %r2;
	setp.ge.u32 	%p4, %r54, %r36;
	or.pred  	%p5, %p3, %p4;
	@%p5 bra 	$L__BB1_5;
	mul.wide.s32 	%rd6, %r18, 4;
	add.s64 	%rd7, %rd1, %rd6;
	ld.global.f32 	%f72, [%rd7];
$L__BB1_5:
	add.s32 	%r56, %r12, %r2;
	shl.b32 	%r57, %r56, 2;
	add.s32 	%r59, %r44, %r57;
	st.shared.f32 	[%r59], %f72;
	div.u32 	%r60, %r19, %r36;
	div.u32 	%r61, %r122, %r36;
	add.s32 	%r62, %r61, %r3;
	max.u32 	%r64, %r60, %r62;
	setp.ge.u32 	%p6, %r64, %r36;
	mov.f32 	%f73, 0f00000000;
	@%p6 bra 	$L__BB1_8;
	rem.u32 	%r65, %r122, %r36;
	rem.u32 	%r66, %r19, %r36;
	setp.lt.u32 	%p7, %r66, %r65;
	add.s32 	%r67, %r65, %r2;
	setp.ge.u32 	%p8, %r67, %r36;
	or.pred  	%p9, %p7, %p8;
	@%p9 bra 	$L__BB1_8;
	mul.wide.s32 	%rd8, %r19, 4;
	add.s64 	%rd9, %rd2, %rd8;
	ld.global.f32 	%f73, [%rd9];
$L__BB1_8:
	setp.lt.u32 	%p10, %r1, 8;
	add.s32 	%r72, %r10, %r57;
	st.shared.f32 	[%r72], %f73;
	bar.sync 	0;
	mov.b32 	%r128, 0;
	@%p10 bra 	$L__BB1_11;
	shl.b32 	%r73, %r12, 2;
	add.s32 	%r75, %r73, %r44;
	add.s32 	%r124, %r75, 16;
	and.b32  	%r76, %r1, -8;
	neg.s32 	%r126, %r76;
	mov.u32 	%r125, %r14;
$L__BB1_10:
	.pragma "nounroll";
	and.b32  	%r128, %r1, 2040;
	ld.shared.f32 	%f26, [%r124+-16];
	ld.shared.f32 	%f27, [%r125];
	fma.rn.f32 	%f28, %f26, %f27, %f81;
	ld.shared.f32 	%f29, [%r124+-12];
	add.s32 	%r77, %r125, %r15;
	ld.shared.f32 	%f30, [%r77];
	fma.rn.f32 	%f31, %f29, %f30, %f28;
	ld.shared.f32 	%f32, [%r124+-8];
	add.s32 	%r78, %r77, %r15;
	ld.shared.f32 	%f33, [%r78];
	fma.rn.f32 	%f34, %f32, %f33, %f31;
	ld.shared.f32 	%f35, [%r124+-4];
	add.s32 	%r79, %r78, %r15;
	ld.shared.f32 	%f36, [%r79];
	fma.rn.f32 	%f37, %f35, %f36, %f34;
	ld.shared.f32 	%f38, [%r124];
	add.s32 	%r80, %r79, %r15;
	ld.shared.f32 	%f39, [%r80];
	fma.rn.f32 	%f40, %f38, %f39, %f37;
	ld.shared.f32 	%f41, [%r124+4];
	add.s32 	%r81, %r80, %r15;
	ld.shared.f32 	%f42, [%r81];
	fma.rn.f32 	%f43, %f41, %f42, %f40;
	ld.shared.f32 	%f44, [%r124+8];
	add.s32 	%r82, %r81, %r15;
	ld.shared.f32 	%f45, [%r82];
	fma.rn.f32 	%f46, %f44, %f45, %f43;
	ld.shared.f32 	%f47, [%r124+12];
	add.s32 	%r83, %r82, %r15;
	ld.shared.f32 	%f48, [%r83];
	fma.rn.f32 	%f81, %f47, %f48, %f46;
	add.s32 	%r126, %r126, 8;
	shl.b32 	%r84, %r1, 5;
	add.s32 	%r125, %r125, %r84;
	add.s32 	%r124, %r124, 32;
	setp.ne.s32 	%p11, %r126, 0;
	@%p11 bra 	$L__BB1_10;
$L__BB1_11:
	setp.eq.s32 	%p12, %r13, 0;
	@%p12 bra 	$L__BB1_19;
	add.s32 	%r85, %r13, -1;
	setp.lt.u32 	%p13, %r85, 3;
	@%p13 bra 	$L__BB1_14;
	add.s32 	%r86, %r128, %r12;
	shl.b32 	%r87, %r86, 2;
	add.s32 	%r89, %r44, %r87;
	ld.shared.f32 	%f50, [%r89];
	mad.lo.s32 	%r90, %r128, %r1, %r2;
	shl.b32 	%r91, %r90, 2;
	add.s32 	%r92, %r10, %r91;
	ld.shared.f32 	%f51, [%r92];
	fma.rn.f32 	%f52, %f50, %f51, %f81;
	ld.shared.f32 	%f53, [%r89+4];
	add.s32 	%r93, %r92, %r15;
	ld.shared.f32 	%f54, [%r93];
	fma.rn.f32 	%f55, %f53, %f54, %f52;
	ld.shared.f32 	%f56, [%r89+8];
	add.s32 	%r94, %r93, %r15;
	ld.shared.f32 	%f57, [%r94];
	fma.rn.f32 	%f58, %f56, %f57, %f55;
	ld.shared.f32 	%f59, [%r89+12];
	add.s32 	%r95, %r94, %r15;
	ld.shared.f32 	%f60, [%r95];
	fma.rn.f32 	%f81, %f59, %f60, %f58;
	add.s32 	%r128, %r128, 4;
$L__BB1_14:
	and.b32  	%r96, %r1, 3;
	setp.eq.s32 	%p14, %r96, 0;
	@%p14 bra 	$L__BB1_19;
	setp.eq.s32 	%p15, %r96, 1;
	@%p15 bra 	$L__BB1_17;
	add.s32 	%r97, %r128, %r12;
	shl.b32 	%r98, %r97, 2;
	add.s32 	%r100, %r44, %r98;
	ld.shared.f32 	%f62, [%r100];
	mad.lo.s32 	%r101, %r128, %r1, %r2;
	shl.b32 	%r102, %r101, 2;
	add.s32 	%r103, %r10, %r102;
	ld.shared.f32 	%f63, [%r103];
	fma.rn.f32 	%f64, %f62, %f63, %f81;
	ld.shared.f32 	%f65, [%r100+4];
	add.s32 	%r104, %r103, %r15;
	ld.shared.f32 	%f66, [%r104];
	fma.rn.f32 	%f81, %f65, %f66, %f64;
	add.s32 	%r128, %r128, 2;
$L__BB1_17:
	and.b32  	%r105, %r1, 1;
	setp.eq.b32 	%p16, %r105, 1;
	not.pred 	%p17, %p16;
	@%p17 bra 	$L__BB1_19;
	add.s32 	%r106, %r128, %r12;
	shl.b32 	%r107, %r106, 2;
	add.s32 	%r109, %r44, %r107;
	ld.shared.f32 	%f67, [%r109];
	mad.lo.s32 	%r110, %r128, %r1, %r2;
	shl.b32 	%r111, %r110, 2;
	add.s32 	%r112, %r10, %r111;
	ld.shared.f32 	%f68, [%r112];
	fma.rn.f32 	%f81, %f67, %f68, %f81;
$L__BB1_19:
	bar.sync 	0;
	add.s32 	%r123, %r123, %r1;
	add.s32 	%r122, %r122, %r4;
	setp.le.s32 	%p18, %r123, %r9;
	@%p18 bra 	$L__BB1_2;
$L__BB1_20:
	mul.lo.s32 	%r113, %r36, %r36;
	setp.ge.u32 	%p19, %r8, %r113;
	@%p19 bra 	$L__BB1_26;
	rem.u32 	%r114, %r5, %r36;
	add.s32 	%r115, %r114, %r2;
	setp.ge.u32 	%p20, %r115, %r36;
	@%p20 bra 	$L__BB1_26;
	div.u32 	%r116, %r5, %r36;
	add.s32 	%r117, %r116, %r3;
	setp.ge.u32 	%p21, %r117, %r36;
	@%p21 bra 	$L__BB1_26;
	rem.u32 	%r118, %r6, %r36;
	add.s32 	%r119, %r118, %r2;
	setp.ge.u32 	%p22, %r119, %r36;
	@%p22 bra 	$L__BB1_26;
	div.u32 	%r120, %r6, %r36;
	add.s32 	%r121, %r120, %r3;
	setp.ge.u32 	%p23, %r121, %r36;
	@%p23 bra 	$L__BB1_26;
	ld.param.u64 	%rd13, [_Z13matmul_kernelIfEvPKT_S2_PS0_j_param_2];
	cvta.to.global.u64 	%rd10, %rd13;
	mul.wide.s32 	%rd11, %r8, 4;
	add.s64 	%rd12, %rd10, %rd11;
	st.global.f32 	[%rd12], %f81;
$L__BB1_26:
	ret;

}
	// .globl	_Z13matmul_kernelIdEvPKT_S2_PS0_j
.visible .entry _Z13matmul_kernelIdEvPKT_S2_PS0_j(
	.param .u64 .ptr .align 1 _Z13matmul_kernelIdEvPKT_S2_PS0_j_param_0,
	.param .u64 .ptr .align 1 _Z13matmul_kernelIdEvPKT_S2_PS0_j_param_1,
	.param .u64 .ptr .align 1 _Z13matmul_kernelIdEvPKT_S2_PS0_j_param_2,
	.param .u32 _Z13matmul_kernelIdEvPKT_S2_PS0_j_param_3
)
{
	.reg .pred 	%p<24>;
	.reg .b32 	%r<126>;
	.reg .b32 	%f<58>;
	.reg .b64 	%rd<13>;
	.reg .b64 	%fd<58>;

	ld.param.u64 	%rd3, [_Z13matmul_kernelIdEvPKT_S2_PS0_j_param_0];
	ld.param.u64 	%rd4, [_Z13matmul_kernelIdEvPKT_S2_PS0_j_param_1];
	ld.param.u64 	%rd5, [_Z13matmul_kernelIdEvPKT_S2_PS0_j_param_2];
	ld.param.u32 	%r40, [_Z13matmul_kernelIdEvPKT_S2_PS0_j_param_3];
	mov.u32 	%r1, %ntid.x;
	mov.u32 	%r41, %ctaid.x;
	mov.u32 	%r42, %ctaid.y;
	mov.u32 	%r2, %tid.x;
	mov.u32 	%r3, %tid.y;
	mul.lo.s32 	%r4, %r40, %r1;
	mul.lo.s32 	%r5, %r4, %r42;
	mul.lo.s32 	%r6, %r1, %r41;
	mul.lo.s32 	%r7, %r40, %r3;
	add.s32 	%r43, %r6, %r2;
	add.s32 	%r44, %r43, %r7;
	add.s32 	%r8, %r44, %r5;
	add.s32 	%r45, %r40, %r5;
	add.s32 	%r9, %r45, -1;
	setp.gt.s32 	%p1, %r5, %r9;
	mov.f64 	%fd56, 0d0000000000000000;
	@%p1 bra 	$L__BB2_20;
	mul.lo.s32 	%r46, %r1, %r1;
	shl.b32 	%r47, %r46, 2;
	mov.u32 	%r48, shMem;
	add.s32 	%r10, %r48, %r47;
	add.s32 	%r11, %r7, %r2;
	mul.lo.s32 	%r12, %r3, %r1;
	add.s32 	%r49, %r12, %r2;
	shl.b32 	%r50, %r49, 2;
	add.s32 	%r13, %r48, %r50;
	add.s32 	%r14, %r10, %r50;
	and.b32  	%r15, %r1, 7;
	and.b32  	%r16, %r1, 3;
	and.b32  	%r17, %r1, 2040;
	and.b32  	%r51, %r1, -8;
	neg.s32 	%r18, %r51;
	shl.b32 	%r52, %r2, 2;
	add.s32 	%r53, %r47, %r52;
	add.s32 	%r19, %r48, %r53;
	shl.b32 	%r20, %r1, 5;
	shl.b32 	%r54, %r12, 2;
	add.s32 	%r55, %r54, %r48;
	add.s32 	%r21, %r55, 16;
	shl.b32 	%r22, %r1, 2;
	cvta.to.global.u64 	%rd1, %rd3;
	cvta.to.global.u64 	%rd2, %rd4;
	mov.f64 	%fd56, 0d0000000000000000;
	mov.u32 	%r118, %r6;
	mov.u32 	%r119, %r5;
$L__BB2_2:
	div.u32 	%r56, %r119, %r40;
	add.s32 	%r25, %r11, %r119;
	add.s32 	%r26, %r11, %r118;
	div.u32 	%r57, %r25, %r40;
	add.s32 	%r58, %r56, %r3;
	max.u32 	%r60, %r57, %r58;
	setp.ge.u32 	%p2, %r60, %r40;
	mov.f32 	%f56, 0f00000000;
	@%p2 bra 	$L__BB2_5;
	rem.u32 	%r61, %r119, %r40;
	rem.u32 	%r62, %r25, %r40;
	setp.lt.u32 	%p3, %r62, %r61;
	add.s32 	%r63, %r61, %r2;
	setp.ge.u32 	%p4, %r63, %r40;
	or.pred  	%p5, %p3, %p4;
	@%p5 bra 	$L__BB2_5;
	mul.wide.s32 	%rd6, %r25, 8;
	add.s64 	%rd7, %rd1, %rd6;
	ld.global.f64 	%fd17, [%rd7];
	cvt.rn.f32.f64 	%f56, %fd17;
$L__BB2_5:
	st.shared.f32 	[%r13], %f56;
	div.u32 	%r65, %r26, %r40;
	div.u32 	%r66, %r118, %r40;
	add.s32 	%r67, %r66, %r3;
	max.u32 	%r69, %r65, %r67;
	setp.ge.u32 	%p6, %r69, %r40;
	mov.f32 	%f57, 0f00000000;
	@%p6 bra 	$L__BB2_8;
	rem.u32 	%r70, %r118, %r40;
	rem.u32 	%r71, %r26, %r40;
	setp.lt.u32 	%p7, %r71, %r70;
	add.s32 	%r72, %r70, %r2;
	setp.ge.u32 	%p8, %r72, %r40;
	or.pred  	%p9, %p7, %p8;
	@%p9 bra 	$L__BB2_8;
	mul.wide.s32 	%rd8, %r26, 8;
	add.s64 	%rd9, %rd2, %rd8;
	ld.global.f64 	%fd18, [%rd9];
	cvt.rn.f32.f64 	%f57, %fd18;
$L__BB2_8:
	setp.lt.u32 	%p10, %r1, 8;
	st.shared.f32 	[%r14], %f57;
	bar.sync 	0;
	mov.b32 	%r124, 0;
	@%p10 bra 	$L__BB2_11;
	mov.u32 	%r120, %r21;
	mov.u32 	%r121, %r19;
	mov.u32 	%r122, %r18;
$L__BB2_10:
	.pragma "nounroll";
	ld.shared.f32 	%f9, [%r120+-16];
	ld.shared.f32 	%f10, [%r121];
	mul.f32 	%f11, %f9, %f10;
	cvt.f64.f32 	%fd20, %f11;
	add.f64 	%fd21, %fd56, %fd20;
	ld.shared.f32 	%f12, [%r120+-12];
	add.s32 	%r75, %r121, %r22;
	ld.shared.f32 	%f13, [%r75];
	mul.f32 	%f14, %f12, %f13;
	cvt.f64.f32 	%fd22, %f14;
	add.f64 	%fd23, %fd21, %fd22;
	ld.shared.f32 	%f15, [%r120+-8];
	add.s32 	%r76, %r75, %r22;
	ld.shared.f32 	%f16, [%r76];
	mul.f32 	%f17, %f15, %f16;
	cvt.f64.f32 	%fd24, %f17;
	add.f64 	%fd25, %fd23, %fd24;
	ld.shared.f32 	%f18, [%r120+-4];
	add.s32 	%r77, %r76, %r22;
	ld.shared.f32 	%f19, [%r77];
	mul.f32 	%f20, %f18, %f19;
	cvt.f64.f32 	%fd26, %f20;
	add.f64 	%fd27, %fd25, %fd26;
	ld.shared.f32 	%f21, [%r120];
	add.s32 	%r78, %r77, %r22;
	ld.shared.f32 	%f22, [%r78];
	mul.f32 	%f23, %f21, %f22;
	cvt.f64.f32 	%fd28, %f23;
	add.f64 	%fd29, %fd27, %fd28;
	ld.shared.f32 	%f24, [%r120+4];
	add.s32 	%r79, %r78, %r22;
	ld.shared.f32 	%f25, [%r79];
	mul.f32 	%f26, %f24, %f25;
	cvt.f64.f32 	%fd30, %f26;
	add.f64 	%fd31, %fd29, %fd30;
	ld.shared.f32 	%f27, [%r120+8];
	add.s32 	%r80, %r79, %r22;
	ld.shared.f32 	%f28, [%r80];
	mul.f32 	%f29, %f27, %f28;
	cvt.f64.f32 	%fd32, %f29;
	add.f64 	%fd33, %fd31, %fd32;
	ld.shared.f32 	%f30, [%r120+12];
	add.s32 	%r81, %r80, %r22;
	ld.shared.f32 	%f31, [%r81];
	mul.f32 	%f32, %f30, %f31;
	cvt.f64.f32 	%fd34, %f32;
	add.f64 	%fd56, %fd33, %fd34;
	add.s32 	%r122, %r122, 8;
	add.s32 	%r121, %r121, %r20;
	add.s32 	%r120, %r120, 32;
	setp.ne.s32 	%p11, %r122, 0;
	mov.u32 	%r124, %r17;
	@%p11 bra 	$L__BB2_10;
$L__BB2_11:
	setp.eq.s32 	%p12, %r15, 0;
	@%p12 bra 	$L__BB2_19;
	add.s32 	%r82, %r15, -1;
	setp.lt.u32 	%p13, %r82, 3;
	@%p13 bra 	$L__BB2_14;
	add.s32 	%r83, %r124, %r12;
	shl.b32 	%r84, %r83, 2;
	mov.u32 	%r85, shMem;
	add.s32 	%r86, %r85, %r84;
	ld.shared.f32 	%f33, [%r86];
	mad.lo.s32 	%r87, %r124, %r1, %r2;
	shl.b32 	%r88, %r87, 2;
	add.s32 	%r89, %r10, %r88;
	ld.shared.f32 	%f34, [%r89];
	mul.f32 	%f35, %f33, %f34;
	cvt.f64.f32 	%fd36, %f35;
	add.f64 	%fd37, %fd56, %fd36;
	ld.shared.f32 	%f36, [%r86+4];
	add.s32 	%r90, %r89, %r22;
	ld.shared.f32 	%f37, [%r90];
	mul.f32 	%f38, %f36, %f37;
	cvt.f64.f32 	%fd38, %f38;
	add.f64 	%fd39, %fd37, %fd38;
	ld.shared.f32 	%f39, [%r86+8];
	add.s32 	%r91, %r90, %r22;
	ld.shared.f32 	%f40, [%r91];
	mul.f32 	%f41, %f39, %f40;
	cvt.f64.f32 	%fd40, %f41;
	add.f64 	%fd41, %fd39, %fd40;
	ld.shared.f32 	%f42, [%r86+12];
	add.s32 	%r92, %r91, %r22;
	ld.shared.f32 	%f43, [%r92];
	mul.f32 	%f44, %f42, %f43;
	cvt.f64.f32 	%fd42, %f44;
	add.f64 	%fd56, %fd41, %fd42;
	add.s32 	%r124, %r124, 4;
$L__BB2_14:
	setp.eq.s32 	%p14, %r16, 0;
	@%p14 bra 	$L__BB2_19;
	setp.eq.s32 	%p15, %r16, 1;
	@%p15 bra 	$L__BB2_17;
	add.s32 	%r93, %r124, %r12;
	shl.b32 	%r94, %r93, 2;
	mov.u32 	%r95, shMem;
	add.s32 	%r96, %r95, %r94;
	ld.shared.f32 	%f45, [%r96];
	mad.lo.s32 	%r97, %r124, %r1, %r2;
	shl.b32 	%r98, %r97, 2;
	add.s32 	%r99, %r10, %r98;
	ld.shared.f32 	%f46, [%r99];
	mul.f32 	%f47, %f45, %f46;
	cvt.f64.f32 	%fd44, %f47;
	add.f64 	%fd45, %fd56, %fd44;
	ld.shared.f32 	%f48, [%r96+4];
	add.s32 	%r100, %r99, %r22;
	ld.shared.f32 	%f49, [%r100];
	mul.f32 	%f50, %f48, %f49;
	cvt.f64.f32 	%fd46, %f50;
	add.f64 	%fd56, %fd45, %fd46;
	add.s32 	%r124, %r124, 2;
$L__BB2_17:
	and.b32  	%r101, %r1, 1;
	setp.eq.b32 	%p16, %r101, 1;
	not.pred 	%p17, %p16;
	@%p17 bra 	$L__BB2_19;
	add.s32 	%r102, %r124, %r12;
	shl.b32 	%r103, %r102, 2;
	mov.u32 	%r104, shMem;
	add.s32 	%r105, %r104, %r103;
	ld.shared.f32 	%f51, [%r105];
	mad.lo.s32 	%r106, %r124, %r1, %r2;
	shl.b32 	%r107, %r106, 2;
	add.s32 	%r108, %r10, %r107;
	ld.shared.f32 	%f52, [%r108];
	mul.f32 	%f53, %f51, %f52;
	cvt.f64.f32 	%fd47, %f53;
	add.f64 	%fd56, %fd56, %fd47;
$L__BB2_19:
	bar.sync 	0;
	add.s32 	%r119, %r119, %r1;
	add.s32 	%r118, %r118, %r4;
	setp.le.s32 	%p18, %r119, %r9;
	@%p18 bra 	$L__BB2_2;
$L__BB2_20:
	mul.lo.s32 	%r109, %r40, %r40;
	setp.ge.u32 	%p19, %r8, %r109;
	@%p19 bra 	$L__BB2_26;
	rem.u32 	%r110, %r5, %r40;
	add.s32 	%r111, %r110, %r2;
	setp.ge.u32 	%p20, %r111, %r40;
	@%p20 bra 	$L__BB2_26;
	div.u32 	%r112, %r5, %r40;
	add.s32 	%r113, %r112, %r3;
	setp.ge.u32 	%p21, %r113, %r40;
	@%p21 bra 	$L__BB2_26;
	rem.u32 	%r114, %r6, %r40;
	add.s32 	%r115, %r114, %r2;
	setp.ge.u32 	%p22, %r115, %r40;
	@%p22 bra 	$L__BB2_26;
	div.u32 	%r116, %r6, %r40;
	add.s32 	%r117, %r116, %r3;
	setp.ge.u32 	%p23, %r117, %r40;
	@%p23 bra 	$L__BB2_26;
	cvta.to.global.u64 	%rd10, %rd5;
	mul.wide.s32 	%rd11, %r8, 8;
	add.s64 	%rd12, %rd10, %rd11;
	st.global.f64 	[%rd12], %fd56;
$L__BB2_26:
	ret;

}


// ===== COMPILED SASS (sm_100) =====

	.target	sm_100

	.elftype	@"ET_EXEC"


//--------------------- .note.nv.tkinfo           --------------------------
	.section	.note.nv.tkinfo,"",@"SHT_NOTE"
	.sectionflags	@"SHF_NOTE_NV_TKINFO"
	.tkinfo
        /*0018*/ 	.word	0x00000002
        /*0030*/ 	.string	""
        /*0030*/ 	.string	"ptxas"
        /*0030*/ 	.string	"Cuda compilation tools, release 13.0, V13.0.88"
        /*0030*/ 	.string	"Build cuda_13.0.r13.0/compiler.36424714_0"
        /*0030*/ 	.string	"-arch sm_100 -m 64 "



//--------------------- .note.nv.cuinfo           --------------------------
	.section	.note.nv.cuinfo,"",@"SHT_NOTE"
	.sectionflags	@"SHF_NOTE_NV_CUINFO"
        /*0018*/ 	.short	0x0002
        /*001a*/ 	.short	0x0064
        /*001c*/ 	.short	0x0082
	.zero		2


//--------------------- .nv.info                  --------------------------
	.section	.nv.info,"",@"SHT_CUDA_INFO"
	.align	4


	//----- nvinfo : EIATTR_REGCOUNT
	.align		4
        /*0000*/ 	.byte	0x04, 0x2f
        /*0002*/ 	.short	(.L_1 - .L_0)
	.align		4
.L_0:
        /*0004*/ 	.word	index@(_Z13matmul_kernelIiEvPKT_S2_PS0_j)
        /*0008*/ 	.word	0x00000020


	//----- nvinfo : EIATTR_FRAME_SIZE
	.align		4
.L_1:
        /*000c*/ 	.byte	0x04, 0x11
        /*000e*/ 	.short	(.L_3 - .L_2)
	.align		4
.L_2:
        /*0010*/ 	.word	index@(_Z13matmul_kernelIiEvPKT_S2_PS0_j)
        /*0014*/ 	.word	0x00000000


	//----- nvinfo : EIATTR_REGCOUNT
	.align		4
.L_3:
        /*0018*/ 	.byte	0x04, 0x2f
        /*001a*/ 	.short	(.L_5 - .L_4)
	.align		4
.L_4:
        /*001c*/ 	.word	index@(_Z13matmul_kernelIfEvPKT_S2_PS0_j)
        /*0020*/ 	.word	0x00000020


	//----- nvinfo : EIATTR_FRAME_SIZE
	.align		4
.L_5:
        /*0024*/ 	.byte	0x04, 0x11
        /*0026*/ 	.short	(.L_7 - .L_6)
	.align		4
.L_6:
        /*0028*/ 	.word	index@(_Z13matmul_kernelIfEvPKT_S2_PS0_j)
        /*002c*/ 	.word	0x00000000


	//----- nvinfo : EIATTR_REGCOUNT
	.align		4
.L_7:
        /*0030*/ 	.byte	0x04, 0x2f
        /*0032*/ 	.short	(.L_9 - .L_8)
	.align		4
.L_8:
        /*0034*/ 	.word	index@(_Z13matmul_kernelIdEvPKT_S2_PS0_j)
        /*0038*/ 	.word	0x00000020


	//----- nvinfo : EIATTR_FRAME_SIZE
	.align		4
.L_9:
        /*003c*/ 	.byte	0x04, 0x11
        /*003e*/ 	.short	(.L_11 - .L_10)
	.align		4
.L_10:
        /*0040*/ 	.word	index@(_Z13matmul_kernelIdEvPKT_S2_PS0_j)
        /*0044*/ 	.word	0x00000000


	//----- nvinfo : EIATTR_MIN_STACK_SIZE
	.align		4
.L_11:
        /*0048*/ 	.byte	0x04, 0x12
        /*004a*/ 	.short	(.L_13 - .L_12)
	.align		4
.L_12:
        /*004c*/ 	.word	index@(_Z13matmul_kernelIdEvPKT_S2_PS0_j)
        /*0050*/ 	.word	0x00000000


	//----- nvinfo : EIATTR_MIN_STACK_SIZE
	.align		4
.L_13:
        /*0054*/ 	.byte	0x04, 0x12
        /*0056*/ 	.short	(.L_15 - .L_14)
	.align		4
.L_14:
        /*0058*/ 	.word	index@(_Z13matmul_kernelIfEvPKT_S2_PS0_j)
        /*005c*/ 	.word	0x00000000


	//----- nvinfo : EIATTR_MIN_STACK_SIZE
	.align		4
.L_15:
        /*0060*/ 	.byte	0x04, 0x12
        /*0062*/ 	.short	(.L_17 - .L_16)
	.align		4
.L_16:
        /*0064*/ 	.word	index@(_Z13matmul_kernelIiEvPKT_S2_PS0_j)
        /*0068*/ 	.word	0x00000000
.L_17:


//--------------------- .nv.compat                --------------------------
	.section	.nv.compat,"",@"SHT_CUDA_COMPAT_INFO"
	.align	4
        /*0000*/ 	.byte	0x02, 0x09, 0x00, 0x00, 0x02, 0x02, 0x01, 0x00, 0x02, 0x05, 0x05, 0x00, 0x03, 0x07, 0x01, 0x01
        /*0010*/ 	.byte	0x02, 0x03, 0x00, 0x00, 0x02, 0x06, 0x01, 0x00, 0x04, 0x0b, 0x08, 0x00, 0x01, 0x00, 0x00, 0x00
        /*0020*/ 	.byte	0x00, 0x00, 0x00, 0x00


//--------------------- .nv.info._Z13matmul_kernelIdEvPKT_S2_PS0_j --------------------------
	.section	.nv.info._Z13matmul_kernelIdEvPKT_S2_PS0_j,"",@"SHT_CUDA_INFO"
	.sectionflags	@""
	.align	4


	//----- nvinfo : EIATTR_CUDA_API_VERSION
	.align		4
        /*0000*/ 	.byte	0x04, 0x37
        /*0002*/ 	.short	(.L_19 - .L_18)
.L_18:
        /*0004*/ 	.word	0x00000082


	//----- nvinfo : EIATTR_KPARAM_INFO
	.align		4
.L_19:
        /*0008*/ 	.byte	0x04, 0x17
        /*000a*/ 	.short	(.L_21 - .L_20)
.L_20:
        /*000c*/ 	.word	0x00000000
        /*0010*/ 	.short	0x0003
        /*0012*/ 	.short	0x0018
        /*0014*/ 	.byte	0x00, 0xf0, 0x11, 0x00


	//----- nvinfo : EIATTR_KPARAM_INFO
	.align		4
.L_21:
        /*0018*/ 	.byte	0x04, 0x17
        /*001a*/ 	.short	(.L_23 - .L_22)
.L_22:
        /*001c*/ 	.word	0x00000000
        /*0020*/ 	.short	0x0002
        /*0022*/ 	.short	0x0010
        /*0024*/ 	.byte	0x00, 0xf5, 0x21, 0x00


	//----- nvinfo : EIATTR_KPARAM_INFO
	.align		4
.L_23:
        /*0028*/ 	.byte	0x04, 0x17
        /*002a*/ 	.short	(.L_25 - .L_24)
.L_24:
        /*002c*/ 	.word	0x00000000
        /*0030*/ 	.short	0x0001
        /*0032*/ 	.short	0x0008
        /*0034*/ 	.byte	0x00, 0xf5, 0x21, 0x00


	//----- nvinfo : EIATTR_KPARAM_INFO
	.align		4
.L_25:
        /*0038*/ 	.byte	0x04, 0x17
        /*003a*/ 	.short	(.L_27 - .L_26)
.L_26:
        /*003c*/ 	.word	0x00000000
        /*0040*/ 	.short	0x0000
        /*0042*/ 	.short	0x0000
        /*0044*/ 	.byte	0x00, 0xf5, 0x21, 0x00


	//----- nvinfo : EIATTR_SPARSE_MMA_MASK
	.align		4
.L_27:
        /*0048*/ 	.byte	0x03, 0x50
        /*004a*/ 	.short	0x0000


	//----- nvinfo : EIATTR_MAXREG_COUNT
	.align		4
        /*004c*/ 	.byte	0x03, 0x1b
        /*004e*/ 	.short	0x00ff


	//----- nvinfo : EIATTR_NUM_BARRIERS
	.align		4
        /*0050*/ 	.byte	0x02, 0x4c
        /*0052*/ 	.byte	0x01
	.zero		1


	//----- nvinfo : EIATTR_MERCURY_ISA_VERSION
	.align		4
        /*0054*/ 	.byte	0x03, 0x5f
        /*0056*/ 	.short	0x0101


	//----- nvinfo : EIATTR_VRC_CTA_INIT_COUNT
	.align		4
        /*0058*/ 	.byte	0x02, 0x4a
	.zero		1
	.zero		1


	//----- nvinfo : EIATTR_EXIT_INSTR_OFFSETS
	.align		4
        /*005c*/ 	.byte	0x04, 0x1c
        /*005e*/ 	.short	(.L_29 - .L_28)


	//   ....[0]....
.L_28:
        /*0060*/ 	.word	0x00001110


	//   ....[1]....
        /*0064*/ 	.word	0x00001260


	//   ....[2]....
        /*0068*/ 	.word	0x000012c0


	//   ....[3]....
        /*006c*/ 	.word	0x00001370


	//   ....[4]....
        /*0070*/ 	.word	0x000013d0


	//   ....[5]....
        /*0074*/ 	.word	0x00001410


	//----- nvinfo : EIATTR_CRS_STACK_SIZE
	.align		4
.L_29:
        /*0078*/ 	.byte	0x04, 0x1e
        /*007a*/ 	.short	(.L_31 - .L_30)
.L_30:
        /*007c*/ 	.word	0x00000000


	//----- nvinfo : EIATTR_CBANK_PARAM_SIZE
	.align		4
.L_31:
        /*0080*/ 	.byte	0x03, 0x19
        /*0082*/ 	.short	0x001c


	//----- nvinfo : EIATTR_PARAM_CBANK
	.align		4
        /*0084*/ 	.byte	0x04, 0x0a
        /*0086*/ 	.short	(.L_33 - .L_32)
	.align		4
.L_32:
        /*0088*/ 	.word	index@(.nv.constant0._Z13matmul_kernelIdEvPKT_S2_PS0_j)
        /*008c*/ 	.short	0x0380
        /*008e*/ 	.short	0x001c


	//----- nvinfo : EIATTR_SW_WAR
	.align		4
.L_33:
        /*0090*/ 	.byte	0x04, 0x36
        /*0092*/ 	.short	(.L_35 - .L_34)
.L_34:
        /*0094*/ 	.word	0x00000008
.L_35:


//--------------------- .nv.info._Z13matmul_kernelIfEvPKT_S2_PS0_j --------------------------
	.section	.nv.info._Z13matmul_kernelIfEvPKT_S2_PS0_j,"",@"SHT_CUDA_INFO"
	.sectionflags	@""
	.align	4


	//----- nvinfo : EIATTR_CUDA_API_VERSION
	.align		4
        /*0000*/ 	.byte	0x04, 0x37
        /*0002*/ 	.short	(.L_37 - .L_36)
.L_36:
        /*0004*/ 	.word	0x00000082


	//----- nvinfo : EIATTR_KPARAM_INFO
	.align		4
.L_37:
        /*0008*/ 	.byte	0x04, 0x17
        /*000a*/ 	.short	(.L_39 - .L_38)
.L_38:
        /*000c*/ 	.word	0x00000000
        /*0010*/ 	.short	0x0003
        /*0012*/ 	.short	0x0018
        /*0014*/ 	.byte	0x00, 0xf0, 0x11, 0x00


	//----- nvinfo : EIATTR_KPARAM_INFO
	.align		4
.L_39:
        /*0018*/ 	.byte	0x04, 0x17
        /*001a*/ 	.short	(.L_41 - .L_40)
.L_40:
        /*001c*/ 	.word	0x00000000
        /*0020*/ 	.short	0x0002
        /*0022*/ 	.short	0x0010
        /*0024*/ 	.byte	0x00, 0xf5, 0x21, 0x00


	//----- nvinfo : EIATTR_KPARAM_INFO
	.align		4
.L_41:
        /*0028*/ 	.byte	0x04, 0x17
        /*002a*/ 	.short	(.L_43 - .L_42)
.L_42:
        /*002c*/ 	.word	0x00000000
        /*0030*/ 	.short	0x0001
        /*0032*/ 	.short	0x0008
        /*0034*/ 	.byte	0x00, 0xf5, 0x21, 0x00


	//----- nvinfo : EIATTR_KPARAM_INFO
	.align		4
.L_43:
        /*0038*/ 	.byte	0x04, 0x17
        /*003a*/ 	.short	(.L_45 - .L_44)
.L_44:
        /*003c*/ 	.word	0x00000000
        /*0040*/ 	.short	0x0000
        /*0042*/ 	.short	0x0000
        /*0044*/ 	.byte	0x00, 0xf5, 0x21, 0x00


	//----- nvinfo : EIATTR_SPARSE_MMA_MASK
	.align		4
.L_45:
        /*0048*/ 	.byte	0x03, 0x50
        /*004a*/ 	.short	0x0000


	//----- nvinfo : EIATTR_MAXREG_COUNT
	.align		4
        /*004c*/ 	.byte	0x03, 0x1b
        /*004e*/ 	.short	0x00ff


	//----- nvinfo : EIATTR_NUM_BARRIERS
	.align		4
        /*0050*/ 	.byte	0x02, 0x4c
        /*0052*/ 	.byte	0x01
	.zero		1


	//----- nvinfo : EIATTR_MERCURY_ISA_VERSION
	.align		4
        /*0054*/ 	.byte	0x03, 0x5f
        /*0056*/ 	.short	0x0101


	//----- nvinfo : EIATTR_VRC_CTA_INIT_COUNT
	.align		4
        /*0058*/ 	.byte	0x02, 0x4a
	.zero		1
	.zero		1


	//----- nvinfo : EIATTR_EXIT_INSTR_OFFSETS
	.align		4
        /*005c*/ 	.byte	0x04, 0x1c
        /*005e*/ 	.short	(.L_47 - .L_46)


	//   ....[0]....
.L_46:
        /*0060*/ 	.word	0x00000e40


	//   ....[1]....
        /*0064*/ 	.word	0x00000f90


	//   ....[2]....
        /*0068*/ 	.word	0x00000ff0


	//   ....[3]....
        /*006c*/ 	.word	0x000010a0


	//   ....[4]....
        /*0070*/ 	.word	0x00001100


	//   ....[5]....
        /*0074*/ 	.word	0x00001140


	//----- nvinfo : EIATTR_CRS_STACK_SIZE
	.align		4
.L_47:
        /*0078*/ 	.byte	0x04, 0x1e
        /*007a*/ 	.short	(.L_49 - .L_48)
.L_48:
        /*007c*/ 	.word	0x00000000


	//----- nvinfo : EIATTR_CBANK_PARAM_SIZE
	.align		4
.L_49:
        /*0080*/ 	.byte	0x03, 0x19
        /*0082*/ 	.short	0x001c


	//----- nvinfo : EIATTR_PARAM_CBANK
	.align		4
        /*0084*/ 	.byte	0x04, 0x0a
        /*0086*/ 	.short	(.L_51 - .L_50)
	.align		4
.L_50:
        /*0088*/ 	.word	index@(.nv.constant0._Z13matmul_kernelIfEvPKT_S2_PS0_j)
        /*008c*/ 	.short	0x0380
        /*008e*/ 	.short	0x001c


	//----- nvinfo : EIATTR_SW_WAR
	.align		4
.L_51:
        /*0090*/ 	.byte	0x04, 0x36
        /*0092*/ 	.short	(.L_53 - .L_52)
.L_52:
        /*0094*/ 	.word	0x00000008
.L_53:


//--------------------- .nv.info._Z13matmul_kernelIiEvPKT_S2_PS0_j --------------------------
	.section	.nv.info._Z13matmul_kernelIiEvPKT_S2_PS0_j,"",@"SHT_CUDA_INFO"
	.sectionflags	@""
	.align	4


	//----- nvinfo : EIATTR_CUDA_API_VERSION
	.align		4
        /*0000*/ 	.byte	0x04, 0x37
        /*0002*/ 	.short	(.L_55 - .L_54)
.L_54:
        /*0004*/ 	.word	0x00000082


	//----- nvinfo : EIATTR_KPARAM_INFO
	.align		4
.L_55:
        /*0008*/ 	.byte	0x04, 0x17
        /*000a*/ 	.short	(.L_57 - .L_56)
.L_56:
        /*000c*/ 	.word	0x00000000
        /*0010*/ 	.short	0x0003
        /*0012*/ 	.short	0x0018
        /*0014*/ 	.byte	0x00, 0xf0, 0x11, 0x00


	//----- nvinfo : EIATTR_KPARAM_INFO
	.align		4
.L_57:
        /*0018*/ 	.byte	0x04, 0x17
        /*001a*/ 	.short	(.L_59 - .L_58)
.L_58:
        /*001c*/ 	.word	0x00000000
        /*0020*/ 	.short	0x0002
        /*0022*/ 	.short	0x0010
        /*0024*/ 	.byte	0x00, 0xf5, 0x21, 0x00


	//----- nvinfo : EIATTR_KPARAM_INFO
	.align		4
.L_59:
        /*0028*/ 	.byte	0x04, 0x17
        /*002a*/ 	.short	(.L_61 - .L_60)
.L_60:
        /*002c*/ 	.word	0x00000000
        /*0030*/ 	.short	0x0001
        /*0032*/ 	.short	0x0008
        /*0034*/ 	.byte	0x00, 0xf5, 0x21, 0x00


	//----- nvinfo : EIATTR_KPARAM_INFO
	.align		4
.L_61:
        /*0038*/ 	.byte	0x04, 0x17
        /*003a*/ 	.short	(.L_63 - .L_62)
.L_62:
        /*003c*/ 	.word	0x00000000
        /*0040*/ 	.short	0x0000
        /*0042*/ 	.short	0x0000
        /*0044*/ 	.byte	0x00, 0xf5, 0x21, 0x00


	//----- nvinfo : EIATTR_SPARSE_MMA_MASK
	.align		4
.L_63:
        /*0048*/ 	.byte	0x03, 0x50
        /*004a*/ 	.short	0x0000


	//----- nvinfo : EIATTR_MAXREG_COUNT
	.align		4
        /*004c*/ 	.byte	0x03, 0x1b
        /*004e*/ 	.short	0x00ff


	//----- nvinfo : EIATTR_NUM_BARRIERS
	.align		4
        /*0050*/ 	.byte	0x02, 0x4c
        /*0052*/ 	.byte	0x01
	.zero		1


	//----- nvinfo : EIATTR_MERCURY_ISA_VERSION
	.align		4
        /*0054*/ 	.byte	0x03, 0x5f
        /*0056*/ 	.short	0x0101


	//----- nvinfo : EIATTR_VRC_CTA_INIT_COUNT
	.align		4
        /*0058*/ 	.byte	0x02, 0x4a
	.zero		1
	.zero		1


	//----- nvinfo : EIATTR_EXIT_INSTR_OFFSETS
	.align		4
        /*005c*/ 	.byte	0x04, 0x1c
        /*005e*/ 	.short	(.L_65 - .L_64)


	//   ....[0]....
.L_64:
        /*0060*/ 	.word	0x00001040


	//   ....[1]....
        /*0064*/ 	.word	0x00001190


	//   ....[2]....
        /*0068*/ 	.word	0x000011f0


	//   ....[3]....
        /*006c*/ 	.word	0x000012a0


	//   ....[4]....
        /*0070*/ 	.word	0x00001300


	//   ....[5]....
        /*0074*/ 	.word	0x00001340


	//----- nvinfo : EIATTR_CRS_STACK_SIZE
	.align		4
.L_65:
        /*0078*/ 	.byte	0x04, 0x1e
        /*007a*/ 	.short	(.L_67 - .L_66)
.L_66:
        /*007c*/ 	.word	0x00000000


	//----- nvinfo : EIATTR_CBANK_PARAM_SIZE
	.align		4
.L_67:
        /*0080*/ 	.byte	0x03, 0x19
        /*0082*/ 	.short	0x001c


	//----- nvinfo : EIATTR_PARAM_CBANK
	.align		4
        /*0084*/ 	.byte	0x04, 0x0a
        /*0086*/ 	.short	(.L_69 - .L_68)
	.align		4
.L_68:
        /*0088*/ 	.word	index@(.nv.constant0._Z13matmul_kernelIiEvPKT_S2_PS0_j)
        /*008c*/ 	.short	0x0380
        /*008e*/ 	.short	0x001c


	//----- nvinfo : EIATTR_SW_WAR
	.align		4
.L_69:
        /*0090*/ 	.byte	0x04, 0x36
        /*0092*/ 	.short	(.L_71 - .L_70)
.L_70:
        /*0094*/ 	.word	0x00000008
.L_71:


//--------------------- .nv.callgraph             --------------------------
	.section	.nv.callgraph,"",@"SHT_CUDA_CALLGRAPH"
	.align	4
	.sectionentsize	8
	.align		4
        /*0000*/ 	.word	0x00000000
	.align		4
        /*0004*/ 	.word	0xffffffff
	.align		4
        /*0008*/ 	.word	0x00000000
	.align		4
        /*000c*/ 	.word	0xfffffffe
	.align		4
        /*0010*/ 	.word	0x00000000
	.align		4
        /*0014*/ 	.word	0xfffffffd
	.align		4
        /*0018*/ 	.word	0x00000000
	.align		4
        /*001c*/ 	.word	0xfffffffc


//--------------------- .text._Z13matmul_kernelIdEvPKT_S2_PS0_j --------------------------
	.section	.text._Z13matmul_kernelIdEvPKT_S2_PS0_j,"ax",@progbits
	.align	128
        .global         _Z13matmul_kernelIdEvPKT_S2_PS0_j
        .type           _Z13matmul_kernelIdEvPKT_S2_PS0_j,@function
        .size           _Z13matmul_kernelIdEvPKT_S2_PS0_j,(.L_x_36 - _Z13matmul_kernelIdEvPKT_S2_PS0_j)
        .other          _Z13matmul_kernelIdEvPKT_S2_PS0_j,@"STO_CUDA_ENTRY STV_DEFAULT"
_Z13matmul_kernelIdEvPKT_S2_PS0_j:
.text._Z13matmul_kernelIdEvPKT_S2_PS0_j:
[----:B------:R-:W-:Y:S08]  /*0000*/  LDC R1, c[0x0][0x37c] ;  /* 0x0000df00ff017b82 */ /* 0x000ff00000000800 */
[----:B------:R-:W0:Y:S01]  /*0010*/  LDC R0, c[0x0][0x360] ;  /* 0x0000d800ff007b82 */ /* 0x000e220000000800 */
[----:B------:R-:W0:Y:S01]  /*0020*/  LDCU UR8, c[0x0][0x398] ;  /* 0x00007300ff0877ac */ /* 0x000e220008000800 */
[----:B------:R-:W1:Y:S01]  /*0030*/  S2R R3, SR_TID.X ;  /* 0x0000000000037919 */ /* 0x000e620000002100 */
[----:B------:R-:W-:Y:S01]  /*0040*/  CS2R R16, SRZ ;  /* 0x0000000000107805 */ /* 0x000fe2000001ff00 */
[----:B------:R-:W2:Y:S01]  /*0050*/  LDCU.64 UR6, c[0x0][0x358] ;  /* 0x00006b00ff0677ac */ /* 0x000ea20008000a00 */
[----:B------:R-:W3:Y:S03]  /*0060*/  S2R R5, SR_TID.Y ;  /* 0x0000000000057919 */ /* 0x000ee60000002200 */
[----:B------:R-:W4:Y:S08]  /*0070*/  S2UR UR5, SR_CTAID.Y ;  /* 0x00000000000579c3 */ /* 0x000f300000002600 */
[----:B------:R-:W5:Y:S01]  /*0080*/  S2UR UR4, SR_CTAID.X ;  /* 0x00000000000479c3 */ /* 0x000f620000002500 */
[----:B0-----:R-:W-:-:S04]  /*0090*/  IMAD R2, R0, UR8, RZ ;  /* 0x0000000800027c24 */ /* 0x001fc8000f8e02ff */
[----:B----4-:R-:W-:-:S04]  /*00a0*/  IMAD R4, R2, UR5, RZ ;  /* 0x0000000502047c24 */ /* 0x010fc8000f8e02ff */
[----:B------:R-:W-:Y:S02]  /*00b0*/  VIADD R7, R4, UR8 ;  /* 0x0000000804077c36 */ /* 0x000fe40008000000 */
[----:B-----5:R-:W-:-:S03]  /*00c0*/  IMAD R6, R0, UR4, RZ ;  /* 0x0000000400067c24 */ /* 0x020fc6000f8e02ff */
[----:B------:R-:W-:Y:S01]  /*00d0*/  IADD3 R7, PT, PT, R7, -0x1, RZ ;  /* 0xffffffff07077810 */ /* 0x000fe20007ffe0ff */
[----:B-1----:R-:W-:-:S03]  /*00e0*/  IMAD.IADD R8, R6, 0x1, R3 ;  /* 0x0000000106087824 */ /* 0x002fc600078e0203 */
[----:B------:R-:W-:Y:S01]  /*00f0*/  ISETP.GT.AND P0, PT, R4, R7, PT ;  /* 0x000000070400720c */ /* 0x000fe20003f04270 */
[----:B---3--:R-:W-:-:S04]  /*0100*/  IMAD R9, R5, UR8, R8 ;  /* 0x0000000805097c24 */ /* 0x008fc8000f8e0208 */
[----:B------:R-:W-:-:S08]  /*0110*/  IMAD.IADD R8, R4, 0x1, R9 ;  /* 0x0000000104087824 */ /* 0x000fd000078e0209 */
[----:B--2---:R-:W-:Y:S05]  /*0120*/  @P0 BRA `(.L_x_0) ;  /* 0x0000000c00f00947 */ /* 0x004fea0003800000 */
[----:B------:R-:W0:Y:S01]  /*0130*/  S2UR UR5, SR_CgaCtaId ;  /* 0x00000000000579c3 */ /* 0x000e220000008800 */
[C---:B------:R-:W-:Y:S01]  /*0140*/  IMAD R9, R0.reuse, R0, RZ ;  /* 0x0000000000097224 */ /* 0x040fe200078e02ff */
[----:B------:R-:W-:Y:S01]  /*0150*/  UMOV UR4, 0x400 ;  /* 0x0000040000047882 */ /* 0x000fe20000000000 */
[----:B------:R-:W-:Y:S01]  /*0160*/  IMAD R14, R0, R5, RZ ;  /* 0x00000005000e7224 */ /* 0x000fe200078e02ff */
[----:B------:R-:W-:Y:S01]  /*0170*/  CS2R R16, SRZ ;  /* 0x0000000000107805 */ /* 0x000fe2000001ff00 */
[--C-:B------:R-:W-:Y:S01]  /*0180*/  IMAD R10, R5, UR8, R3.reuse ;  /* 0x00000008050a7c24 */ /* 0x100fe2000f8e0203 */
[----:B------:R-:W-:Y:S01]  /*0190*/  SHF.L.U32 R12, R9, 0x2, RZ ;  /* 0x00000002090c7819 */ /* 0x000fe200000006ff */
[----:B------:R-:W-:Y:S02]  /*01a0*/  IMAD.IADD R18, R14, 0x1, R3 ;  /* 0x000000010e127824 */ /* 0x000fe400078e0203 */
[----:B------:R-:W-:Y:S01]  /*01b0*/  IMAD.MOV.U32 R11, RZ, RZ, R6 ;  /* 0x000000ffff0b7224 */ /* 0x000fe200078e0006 */
[----:B------:R-:W-:Y:S01]  /*01c0*/  LEA R19, R3, R12, 0x2 ;  /* 0x0000000c03137211 */ /* 0x000fe200078e10ff */
[----:B------:R-:W-:Y:S01]  /*01d0*/  IMAD.MOV.U32 R13, RZ, RZ, R4 ;  /* 0x000000ffff0d7224 */ /* 0x000fe200078e0004 */
[----:B0-----:R-:W-:-:S06]  /*01e0*/  ULEA UR4, UR5, UR4, 0x18 ;  /* 0x0000000405047291 */ /* 0x001fcc000f8ec0ff */
[----:B------:R-:W-:Y:S01]  /*01f0*/  LEA R20, R14, UR4, 0x2 ;  /* 0x000000040e147c11 */ /* 0x000fe2000f8e10ff */
[----:B------:R-:W-:Y:S01]  /*0200*/  VIADD R12, R12, UR4 ;  /* 0x000000040c0c7c36 */ /* 0x000fe20008000000 */
[----:B------:R-:W-:Y:S01]  /*0210*/  LEA R18, R18, UR4, 0x2 ;  /* 0x0000000412127c11 */ /* 0x000fe2000f8e10ff */
[----:B------:R-:W-:Y:S01]  /*0220*/  VIADD R19, R19, UR4 ;  /* 0x0000000413137c36 */ /* 0x000fe20008000000 */
[----:B------:R-:W-:-:S07]  /*0230*/  IADD3 R20, PT, PT, R20, 0x10, RZ ;  /* 0x0000001014147810 */ /* 0x000fce0007ffe0ff */
.L_x_10:
[----:B------:R-:W0:Y:S01]  /*0240*/  LDCU UR8, c[0x0][0x398] ;  /* 0x00007300ff0877ac */ /* 0x000e220008000800 */
[----:B------:R-:W-:Y:S01]  /*0250*/  IMAD.IADD R25, R10, 0x1, R13 ;  /* 0x000000010a197824 */ /* 0x000fe200078e020d */
[----:B------:R-:W-:Y:S01]  /*0260*/  BSSY.RECONVERGENT B0, `(.L_x_1) ;  /* 0x0000030000007945 */ /* 0x000fe20003800200 */
[----:B0-----:R-:W0:Y:S01]  /*0270*/  I2F.U32.RP R9, UR8 ;  /* 0x0000000800097d06 */ /* 0x001e220008209000 */
[----:B------:R-:W-:-:S07]  /*0280*/  LOP3.LUT R23, RZ, UR8, RZ, 0x33, !PT ;  /* 0x00000008ff177c12 */ /* 0x000fce000f8e33ff */
[----:B0-----:R-:W0:Y:S02]  /*0290*/  MUFU.RCP R9, R9 ;  /* 0x0000000900097308 */ /* 0x001e240000001000 */
[----:B0-----:R-:W-:-:S06]  /*02a0*/  VIADD R14, R9, 0xffffffe ;  /* 0x0ffffffe090e7836 */ /* 0x001fcc0000000000 */
[----:B-1----:R0:W1:Y:S02]  /*02b0*/  F2I.FTZ.U32.TRUNC.NTZ R15, R14 ;  /* 0x0000000e000f7305 */ /* 0x002064000021f000 */
[----:B0-----:R-:W-:Y:S02]  /*02c0*/  HFMA2 R14, -RZ, RZ, 0, 0 ;  /* 0x00000000ff0e7431 */ /* 0x001fe400000001ff */
[----:B-1----:R-:W-:-:S04]  /*02d0*/  IMAD R21, R15, UR8, RZ ;  /* 0x000000080f157c24 */ /* 0x002fc8000f8e02ff */
[----:B------:R-:W-:-:S04]  /*02e0*/  IMAD.MOV R21, RZ, RZ, -R21 ;  /* 0x000000ffff157224 */ /* 0x000fc800078e0a15 */
[----:B------:R-:W-:-:S04]  /*02f0*/  IMAD.HI.U32 R22, R15, R21, R14 ;  /* 0x000000150f167227 */ /* 0x000fc800078e000e */
[----:B------:R-:W-:Y:S02]  /*0300*/  IMAD.MOV.U32 R21, RZ, RZ, RZ ;  /* 0x000000ffff157224 */ /* 0x000fe400078e00ff */
[----:B------:R-:W-:-:S04]  /*0310*/  IMAD.HI.U32 R26, R22, R25, RZ ;  /* 0x00000019161a7227 */ /* 0x000fc800078e00ff */
[----:B------:R-:W-:Y:S01]  /*0320*/  IMAD.HI.U32 R24, R22, R13, RZ ;  /* 0x0000000d16187227 */ /* 0x000fe200078e00ff */
[----:B------:R-:W-:-:S03]  /*0330*/  IADD3 R9, PT, PT, -R26, RZ, RZ ;  /* 0x000000ff1a097210 */ /* 0x000fc60007ffe1ff */
[----:B------:R-:W-:Y:S02]  /*0340*/  IMAD.MOV R28, RZ, RZ, -R24 ;  /* 0x000000ffff1c7224 */ /* 0x000fe400078e0a18 */
[----:B------:R-:W-:Y:S02]  /*0350*/  IMAD R14, R9, UR8, R25 ;  /* 0x00000008090e7c24 */ /* 0x000fe4000f8e0219 */
[----:B------:R-:W-:Y:S02]  /*0360*/  IMAD R15, R28, UR8, R13 ;  /* 0x000000081c0f7c24 */ /* 0x000fe4000f8e020d */
[----:B------:R-:W-:Y:S01]  /*0370*/  IMAD.IADD R9, R10, 0x1, R11 ;  /* 0x000000010a097824 */ /* 0x000fe200078e020b */
[----:B------:R-:W-:Y:S02]  /*0380*/  ISETP.GE.U32.AND P3, PT, R14, UR8, PT ;  /* 0x000000080e007c0c */ /* 0x000fe4000bf66070 */
[----:B------:R-:W-:-:S11]  /*0390*/  ISETP.GE.U32.AND P1, PT, R15, UR8, PT ;  /* 0x000000080f007c0c */ /* 0x000fd6000bf26070 */
[----:B------:R-:W-:Y:S02]  /*03a0*/  @P3 VIADD R14, R14, -UR8 ;  /* 0x800000080e0e3c36 */ /* 0x000fe40008000000 */
[----:B------:R-:W-:Y:S01]  /*03b0*/  @P1 VIADD R15, R15, -UR8 ;  /* 0x800000080f0f1c36 */ /* 0x000fe20008000000 */
[----:B------:R-:W-:Y:S01]  /*03c0*/  @P1 IADD3 R24, PT, PT, R24, 0x1, RZ ;  /* 0x0000000118181810 */ /* 0x000fe20007ffe0ff */
[----:B------:R-:W-:Y:S01]  /*03d0*/  @P3 VIADD R26, R26, 0x1 ;  /* 0x000000011a1a3836 */ /* 0x000fe20000000000 */
[----:B------:R-:W-:Y:S02]  /*03e0*/  ISETP.GE.U32.AND P2, PT, R14, UR8, PT ;  /* 0x000000080e007c0c */ /* 0x000fe4000bf46070 */
[----:B------:R-:W-:Y:S02]  /*03f0*/  ISETP.GE.U32.AND P0, PT, R15, UR8, PT ;  /* 0x000000080f007c0c */ /* 0x000fe4000bf06070 */
[----:B------:R-:W-:-:S09]  /*0400*/  ISETP.NE.U32.AND P1, PT, RZ, UR8, PT ;  /* 0x00000008ff007c0c */ /* 0x000fd2000bf25070 */
[----:B------:R-:W-:Y:S02]  /*0410*/  @P2 IADD3 R26, PT, PT, R26, 0x1, RZ ;  /* 0x000000011a1a2810 */ /* 0x000fe40007ffe0ff */
[----:B------:R-:W-:Y:S02]  /*0420*/  @P0 VIADD R24, R24, 0x1 ;  /* 0x0000000118180836 */ /* 0x000fe40000000000 */
[----:B------:R-:W-:-:S03]  /*0430*/  SEL R26, R23, R26, !P1 ;  /* 0x0000001a171a7207 */ /* 0x000fc60004800000 */
[----:B------:R-:W-:-:S04]  /*0440*/  SEL R24, R23, R24, !P1 ;  /* 0x0000001817187207 */ /* 0x000fc80004800000 */
[----:B------:R-:W-:-:S04]  /*0450*/  VIADDMNMX.U32 R24, R24, R5, R26, !PT ;  /* 0x0000000518187246 */ /* 0x000fc8000780001a */
[----:B------:R-:W-:-:S13]  /*0460*/  ISETP.GE.U32.AND P3, PT, R24, UR8, PT ;  /* 0x0000000818007c0c */ /* 0x000fda000bf66070 */
[----:B------:R-:W-:Y:S05]  /*0470*/  @P3 BRA `(.L_x_2) ;  /* 0x0000000000383947 */ /* 0x000fea0003800000 */
[----:B------:R-:W-:-:S04]  /*0480*/  IADD3 R24, PT, PT, R15, -UR8, RZ ;  /* 0x800000080f187c10 */ /* 0x000fc8000fffe0ff */
[----:B------:R-:W-:Y:S01]  /*0490*/  SEL R24, R24, R15, P0 ;  /* 0x0000000f18187207 */ /* 0x000fe20000000000 */
[----:B------:R-:W-:-:S03]  /*04a0*/  VIADD R15, R14, -UR8 ;  /* 0x800000080e0f7c36 */ /* 0x000fc60008000000 */
[----:B------:R-:W-:Y:S02]  /*04b0*/  SEL R24, R23, R24, !P1 ;  /* 0x0000001817187207 */ /* 0x000fe40004800000 */
[----:B------:R-:W-:-:S03]  /*04c0*/  SEL R14, R15, R14, P2 ;  /* 0x0000000e0f0e7207 */ /* 0x000fc60001000000 */
[----:B------:R-:W-:-:S05]  /*04d0*/  IMAD.IADD R15, R24, 0x1, R3 ;  /* 0x00000001180f7824 */ /* 0x000fca00078e0203 */
[----:B------:R-:W-:Y:S02]  /*04e0*/  ISETP.GE.U32.AND P0, PT, R15, UR8, PT ;  /* 0x000000080f007c0c */ /* 0x000fe4000bf06070 */
[----:B------:R-:W-:-:S04]  /*04f0*/  SEL R15, R23, R14, !P1 ;  /* 0x0000000e170f7207 */ /* 0x000fc80004800000 */
[----:B------:R-:W-:-:S13]  /*0500*/  ISETP.LT.U32.OR P0, PT, R15, R24, P0 ;  /* 0x000000180f00720c */ /* 0x000fda0000701470 */
[----:B------:R-:W-:Y:S05]  /*0510*/  @P0 BRA `(.L_x_2) ;  /* 0x0000000000100947 */ /* 0x000fea0003800000 */
[----:B------:R-:W0:Y:S02]  /*0520*/  LDC.64 R14, c[0x0][0x380] ;  /* 0x0000e000ff0e7b82 */ /* 0x000e240000000a00 */
[----:B0-----:R-:W-:-:S06]  /*0530*/  IMAD.WIDE R14, R25, 0x8, R14 ;  /* 0x00000008190e7825 */ /* 0x001fcc00078e020e */
[----:B------:R-:W2:Y:S02]  /*0540*/  LDG.E.64 R14, desc[UR6][R14.64] ;  /* 0x000000060e0e7981 */ /* 0x000ea4000c1e1b00 */
[----:B--2---:R0:W1:Y:S02]  /*0550*/  F2F.F32.F64 R21, R14 ;  /* 0x0000000e00157310 */ /* 0x0040640000301000 */
.L_x_2:
[----:B------:R-:W-:Y:S05]  /*0560*/  BSYNC.RECONVERGENT B0 ;  /* 0x0000000000007941 */ /* 0x000fea0003800200 */
.L_x_1:
[C---:B------:R-:W-:Y:S01]  /*0570*/  IMAD.HI.U32 R24, R22.reuse, R9, RZ ;  /* 0x0000000916187227 */ /* 0x040fe200078e00ff */
[----:B------:R-:W-:Y:S03]  /*0580*/  BSSY.RECONVERGENT B0, `(.L_x_3) ;  /* 0x0000023000007945 */ /* 0x000fe60003800200 */
[----:B------:R-:W-:Y:S01]  /*0590*/  IMAD.HI.U32 R22, R22, R11, RZ ;  /* 0x0000000b16167227 */ /* 0x000fe200078e00ff */
[----:B0-----:R-:W-:-:S03]  /*05a0*/  IADD3 R14, PT, PT, -R24, RZ, RZ ;  /* 0x000000ff180e7210 */ /* 0x001fc60007ffe1ff */
[----:B------:R-:W-:Y:S02]  /*05b0*/  IMAD.MOV R26, RZ, RZ, -R22 ;  /* 0x000000ffff1a7224 */ /* 0x000fe400078e0a16 */
[----:B------:R-:W-:Y:S02]  /*05c0*/  IMAD R14, R14, UR8, R9 ;  /* 0x000000080e0e7c24 */ /* 0x000fe4000f8e0209 */
[----:B------:R-:W-:-:S03]  /*05d0*/  IMAD R15, R26, UR8, R11 ;  /* 0x000000081a0f7c24 */ /* 0x000fc6000f8e020b */
[----:B------:R-:W-:Y:S02]  /*05e0*/  ISETP.GE.U32.AND P3, PT, R14, UR8, PT ;  /* 0x000000080e007c0c */ /* 0x000fe4000bf66070 */
[----:B------:R-:W-:-:S11]  /*05f0*/  ISETP.GE.U32.AND P4, PT, R15, UR8, PT ;  /* 0x000000080f007c0c */ /* 0x000fd6000bf86070 */
[----:B------:R-:W-:Y:S02]  /*0600*/  @P3 VIADD R14, R14, -UR8 ;  /* 0x800000080e0e3c36 */ /* 0x000fe40008000000 */
[----:B------:R-:W-:Y:S01]  /*0610*/  @P4 IADD3 R15, PT, PT, R15, -UR8, RZ ;  /* 0x800000080f0f4c10 */ /* 0x000fe2000fffe0ff */
[----:B------:R-:W-:Y:S02]  /*0620*/  @P3 VIADD R24, R24, 0x1 ;  /* 0x0000000118183836 */ /* 0x000fe40000000000 */
[----:B------:R-:W-:Y:S01]  /*0630*/  ISETP.GE.U32.AND P0, PT, R14, UR8, PT ;  /* 0x000000080e007c0c */ /* 0x000fe2000bf06070 */
[----:B------:R-:W-:Y:S01]  /*0640*/  @P4 VIADD R22, R22, 0x1 ;  /* 0x0000000116164836 */ /* 0x000fe20000000000 */
[----:B------:R-:W-:-:S11]  /*0650*/  ISETP.GE.U32.AND P2, PT, R15, UR8, PT ;  /* 0x000000080f007c0c */ /* 0x000fd6000bf46070 */
[----:B------:R-:W-:Y:S02]  /*0660*/  @P0 IADD3 R24, PT, PT, R24, 0x1, RZ ;  /* 0x0000000118180810 */ /* 0x000fe40007ffe0ff */
[----:B------:R-:W-:Y:S02]  /*0670*/  @P2 VIADD R22, R22, 0x1 ;  /* 0x0000000116162836 */ /* 0x000fe40000000000 */
[----:B------:R-:W-:-:S03]  /*0680*/  SEL R24, R23, R24, !P1 ;  /* 0x0000001817187207 */ /* 0x000fc60004800000 */
[----:B------:R-:W-:-:S04]  /*0690*/  SEL R22, R23, R22, !P1 ;  /* 0x0000001617167207 */ /* 0x000fc80004800000 */
[----:B------:R-:W-:Y:S01]  /*06a0*/  VIADDMNMX.U32 R22, R22, R5, R24, !PT ;  /* 0x0000000516167246 */ /* 0x000fe20007800018 */
[----:B------:R-:W-:-:S03]  /*06b0*/  IMAD.MOV.U32 R24, RZ, RZ, RZ ;  /* 0x000000ffff187224 */ /* 0x000fc600078e00ff */
[----:B------:R-:W-:-:S13]  /*06c0*/  ISETP.GE.U32.AND P3, PT, R22, UR8, PT ;  /* 0x0000000816007c0c */ /* 0x000fda000bf66070 */
[----:B------:R-:W-:Y:S05]  /*06d0*/  @P3 BRA `(.L_x_4) ;  /* 0x0000000000343947 */ /* 0x000fea0003800000 */
[----:B------:R-:W-:-:S04]  /*06e0*/  IADD3 R22, PT, PT, R15, -UR8, RZ ;  /* 0x800000080f167c10 */ /* 0x000fc8000fffe0ff */
[----:B------:R-:W-:Y:S01]  /*06f0*/  SEL R22, R22, R15, P2 ;  /* 0x0000000f16167207 */ /* 0x000fe20001000000 */
[----:B------:R-:W-:-:S03]  /*0700*/  VIADD R15, R14, -UR8 ;  /* 0x800000080e0f7c36 */ /* 0x000fc60008000000 */
[----:B------:R-:W-:Y:S02]  /*0710*/  SEL R22, R23, R22, !P1 ;  /* 0x0000001617167207 */ /* 0x000fe40004800000 */
[----:B------:R-:W-:-:S03]  /*0720*/  @P1 SEL R23, R15, R14, P0 ;  /* 0x0000000e0f171207 */ /* 0x000fc60000000000 */
[----:B------:R-:W-:-:S05]  /*0730*/  IMAD.IADD R25, R22, 0x1, R3 ;  /* 0x0000000116197824 */ /* 0x000fca00078e0203 */
[----:B------:R-:W-:-:S04]  /*0740*/  ISETP.GE.U32.AND P0, PT, R25, UR8, PT ;  /* 0x0000000819007c0c */ /* 0x000fc8000bf06070 */
[----:B------:R-:W-:-:S13]  /*0750*/  ISETP.LT.U32.OR P0, PT, R23, R22, P0 ;  /* 0x000000161700720c */ /* 0x000fda0000701470 */
[----:B------:R-:W-:Y:S05]  /*0760*/  @P0 BRA `(.L_x_4) ;  /* 0x0000000000100947 */ /* 0x000fea0003800000 */
[----:B------:R-:W0:Y:S02]  /*0770*/  LDC.64 R14, c[0x0][0x388] ;  /* 0x0000e200ff0e7b82 */ /* 0x000e240000000a00 */
[----:B0-----:R-:W-:-:S06]  /*0780*/  IMAD.WIDE R14, R9, 0x8, R14 ;  /* 0x00000008090e7825 */ /* 0x001fcc00078e020e */
[----:B------:R-:W2:Y:S02]  /*0790*/  LDG.E.64 R14, desc[UR6][R14.64] ;  /* 0x000000060e0e7981 */ /* 0x000ea4000c1e1b00 */
[----:B--2---:R0:W2:Y:S02]  /*07a0*/  F2F.F32.F64 R24, R14 ;  /* 0x0000000e00187310 */ /* 0x0040a40000301000 */
.L_x_4:
[----:B------:R-:W-:Y:S05]  /*07b0*/  BSYNC.RECONVERGENT B0 ;  /* 0x0000000000007941 */ /* 0x000fea0003800200 */
.L_x_3:
[C---:B------:R-:W-:Y:S01]  /*07c0*/  IMAD R22, R0.reuse, R5, RZ ;  /* 0x0000000500167224 */ /* 0x040fe200078e02ff */
[----:B------:R-:W-:Y:S01]  /*07d0*/  ISETP.GE.U32.AND P0, PT, R0, 0x8, PT ;  /* 0x000000080000780c */ /* 0x000fe20003f06070 */
[----:B-1----:R1:W-:Y:S03]  /*07e0*/  STS [R18], R21 ;  /* 0x0000001512007388 */ /* 0x0023e60000000800 */
[----:B------:R-:W-:-:S05]  /*07f0*/  IADD3 R9, PT, PT, R22, R3, RZ ;  /* 0x0000000316097210 */ /* 0x000fca0007ffe0ff */
[----:B0-----:R-:W-:Y:S02]  /*0800*/  IMAD R15, R9, 0x4, R12 ;  /* 0x00000004090f7824 */ /* 0x001fe400078e020c */
[----:B------:R-:W-:-:S03]  /*0810*/  IMAD.MOV.U32 R9, RZ, RZ, RZ ;  /* 0x000000ffff097224 */ /* 0x000fc600078e00ff */
[----:B--2---:R1:W-:Y:S01]  /*0820*/  STS [R15], R24 ;  /* 0x000000180f007388 */ /* 0x0043e20000000800 */
[----:B------:R-:W-:Y:S06]  /*0830*/  BAR.SYNC.DEFER_BLOCKING 0x0 ;  /* 0x0000000000007b1d */ /* 0x000fec0000010000 */
[----:B------:R-:W-:Y:S05]  /*0840*/  @!P0 BRA `(.L_x_5) ;  /* 0x0000000000e48947 */ /* 0x000fea0003800000 */
[----:B------:R-:W-:Y:S01]  /*0850*/  LOP3.LUT R23, R0, 0xfffffff8, RZ, 0xc0, !PT ;  /* 0xfffffff800177812 */ /* 0x000fe200078ec0ff */
[----:B------:R-:W-:Y:S01]  /*0860*/  IMAD.MOV.U32 R9, RZ, RZ, R19 ;  /* 0x000000ffff097224 */ /* 0x000fe200078e0013 */
[----:B-1----:R-:W-:-:S03]  /*0870*/  MOV R21, R20 ;  /* 0x0000001400157202 */ /* 0x002fc60000000f00 */
[----:B------:R-:W-:-:S07]  /*0880*/  IMAD.MOV R23, RZ, RZ, -R23 ;  /* 0x000000ffff177224 */ /* 0x000fce00078e0a17 */
.L_x_6:
[----:B------:R-:W-:Y:S01]  /*0890*/  LDS R14, [R21+-0x10] ;  /* 0xfffff000150e7984 */ /* 0x000fe20000000800 */
[C---:B------:R-:W-:Y:S02]  /*08a0*/  LEA R26, R0.reuse, R9, 0x2 ;  /* 0x00000009001a7211 */ /* 0x040fe400078e10ff */
[----:B------:R-:W-:Y:S01]  /*08b0*/  IADD3 R23, PT, PT, R23, 0x8, RZ ;  /* 0x0000000817177810 */ /* 0x000fe20007ffe0ff */
[----:B------:R0:W1:Y:S02]  /*08c0*/  LDS R15, [R9] ;  /* 0x00000000090f7984 */ /* 0x0000640000000800 */
[C---:B------:R-:W-:Y:S01]  /*08d0*/  IMAD R27, R0.reuse, 0x4, R26 ;  /* 0x00000004001b7824 */ /* 0x040fe200078e021a */
[----:B------:R-:W-:Y:S01]  /*08e0*/  ISETP.NE.AND P0, PT, R23, RZ, PT ;  /* 0x000000ff1700720c */ /* 0x000fe20003f05270 */
[----:B------:R-:W-:Y:S02]  /*08f0*/  LDS R24, [R21+-0xc] ;  /* 0xfffff40015187984 */ /* 0x000fe40000000800 */
[----:B------:R-:W-:-:S02]  /*0900*/  IMAD R29, R0, 0x4, R27 ;  /* 0x00000004001d7824 */ /* 0x000fc400078e021b */
[----:B------:R-:W2:Y:S01]  /*0910*/  LDS R25, [R26] ;  /* 0x000000001a197984 */ /* 0x000ea20000000800 */
[----:B0-----:R-:W-:Y:S02]  /*0920*/  IMAD R9, R0, 0x20, R9 ;  /* 0x0000002000097824 */ /* 0x001fe400078e0209 */
[----:B-1----:R-:W-:-:S04]  /*0930*/  FMUL R28, R14, R15 ;  /* 0x0000000f0e1c7220 */ /* 0x002fc80000400000 */
[----:B------:R-:W0:Y:S01]  /*0940*/  F2F.F64.F32 R14, R28 ;  /* 0x0000001c000e7310 */ /* 0x000e220000201800 */
[----:B--2---:R-:W-:-:S07]  /*0950*/  FMUL R26, R24, R25 ;  /* 0x00000019181a7220 */ /* 0x004fce0000400000 */
[----:B------:R-:W1:Y:S01]  /*0960*/  F2F.F64.F32 R24, R26 ;  /* 0x0000001a00187310 */ /* 0x000e620000201800 */
[----:B0-----:R-:W-:Y:S01]  /*0970*/  DADD R14, R14, R16 ;  /* 0x000000000e0e7229 */ /* 0x001fe20000000010 */
[----:B------:R-:W-:Y:S04]  /*0980*/  LDS R16, [R21+-0x8] ;  /* 0xfffff80015107984 */ /* 0x000fe80000000800 */
[----:B------:R-:W0:Y:S03]  /*0990*/  LDS R17, [R27] ;  /* 0x000000001b117984 */ /* 0x000e260000000800 */
[----:B-1----:R-:W-:Y:S01]  /*09a0*/  DADD R24, R14, R24 ;  /* 0x000000000e187229 */ /* 0x002fe20000000018 */
[----:B0-----:R-:W-:-:S02]  /*09b0*/  FMUL R28, R16, R17 ;  /* 0x00000011101c7220 */ /* 0x001fc40000400000 */
[----:B------:R-:W-:Y:S02]  /*09c0*/  LDS R16, [R21+-0x4] ;  /* 0xfffffc0015107984 */ /* 0x000fe40000000800 */
[----:B------:R-:W0:Y:S02]  /*09d0*/  F2F.F64.F32 R14, R28 ;  /* 0x0000001c000e7310 */ /* 0x000e240000201800 */
[----:B------:R1:W2:Y:S01]  /*09e0*/  LDS R17, [R29] ;  /* 0x000000001d117984 */ /* 0x0002a20000000800 */
[----:B0-----:R-:W-:Y:S01]  /*09f0*/  DADD R14, R24, R14 ;  /* 0x00000000180e7229 */ /* 0x001fe2000000000e */
[C---:B------:R-:W-:Y:S02]  /*0a00*/  LEA R25, R0.reuse, R29, 0x2 ;  /* 0x0000001d00197211 */ /* 0x040fe400078e10ff */
[----:B------:R-:W-:Y:S04]  /*0a10*/  LDS R24, [R21] ;  /* 0x0000000015187984 */ /* 0x000fe80000000800 */
[----:B------:R-:W0:Y:S01]  /*0a20*/  LDS R27, [R25] ;  /* 0x00000000191b7984 */ /* 0x000e220000000800 */
[----:B------:R-:W-:-:S03]  /*0a30*/  IMAD R26, R0, 0x4, R25 ;  /* 0x00000004001a7824 */ /* 0x000fc600078e0219 */
[----:B------:R-:W-:Y:S02]  /*0a40*/  LDS R25, [R21+0x8] ;  /* 0x0000080015197984 */ /* 0x000fe40000000800 */
[----:B-1----:R-:W-:-:S05]  /*0a50*/  LEA R29, R0, R26, 0x2 ;  /* 0x0000001a001d7211 */ /* 0x002fca00078e10ff */
[----:B------:R-:W1:Y:S01]  /*0a60*/  LDS R28, [R29] ;  /* 0x000000001d1c7984 */ /* 0x000e620000000800 */
[----:B--2---:R-:W-:-:S06]  /*0a70*/  FMUL R16, R16, R17 ;  /* 0x0000001110107220 */ /* 0x004fcc0000400000 */
[----:B------:R-:W2:Y:S02]  /*0a80*/  F2F.F64.F32 R16, R16 ;  /* 0x0000001000107310 */ /* 0x000ea40000201800 */
[----:B--2---:R-:W-:Y:S01]  /*0a90*/  DADD R14, R14, R16 ;  /* 0x000000000e0e7229 */ /* 0x004fe20000000010 */
[----:B0-----:R-:W-:Y:S02]  /*0aa0*/  FMUL R17, R24, R27 ;  /* 0x0000001b18117220 */ /* 0x001fe40000400000 */
[----:B------:R-:W-:Y:S04]  /*0ab0*/  LDS R27, [R21+0x4] ;  /* 0x00000400151b7984 */ /* 0x000fe80000000800 */
[----:B------:R-:W0:Y:S01]  /*0ac0*/  LDS R24, [R26] ;  /* 0x000000001a187984 */ /* 0x000e220000000800 */
[----:B------:R-:W2:Y:S01]  /*0ad0*/  F2F.F64.F32 R16, R17 ;  /* 0x0000001100107310 */ /* 0x000ea20000201800 */
[----:B-1----:R-:W-:Y:S01]  /*0ae0*/  FMUL R28, R25, R28 ;  /* 0x0000001c191c7220 */ /* 0x002fe20000400000 */
[----:B--2---:R-:W-:Y:S01]  /*0af0*/  DADD R14, R14, R16 ;  /* 0x000000000e0e7229 */ /* 0x004fe20000000010 */
[----:B------:R-:W-:Y:S01]  /*0b00*/  IMAD R16, R0, 0x4, R29 ;  /* 0x0000000400107824 */ /* 0x000fe200078e021d */
[----:B------:R1:W-:Y:S05]  /*0b10*/  LDS R17, [R21+0xc] ;  /* 0x00000c0015117984 */ /* 0x0003ea0000000800 */
[----:B------:R-:W2:Y:S01]  /*0b20*/  LDS R16, [R16] ;  /* 0x0000000010107984 */ /* 0x000ea20000000800 */
[----:B-1----:R-:W-:Y:S01]  /*0b30*/  IADD3 R21, PT, PT, R21, 0x20, RZ ;  /* 0x0000002015157810 */ /* 0x002fe20007ffe0ff */
[----:B0-----:R-:W-:-:S04]  /*0b40*/  FMUL R27, R27, R24 ;  /* 0x000000181b1b7220 */ /* 0x001fc80000400000 */
[----:B------:R-:W0:Y:S02]  /*0b50*/  F2F.F64.F32 R24, R27 ;  /* 0x0000001b00187310 */ /* 0x000e240000201800 */
[----:B0-----:R-:W-:-:S06]  /*0b60*/  DADD R24, R14, R24 ;  /* 0x000000000e187229 */ /* 0x001fcc0000000018 */
[----:B------:R-:W0:Y:S01]  /*0b70*/  F2F.F64.F32 R14, R28 ;  /* 0x0000001c000e7310 */ /* 0x000e220000201800 */
[----:B--2---:R-:W-:-:S07]  /*0b80*/  FMUL R26, R17, R16 ;  /* 0x00000010111a7220 */ /* 0x004fce0000400000 */
[----:B------:R-:W1:Y:S01]  /*0b90*/  F2F.F64.F32 R16, R26 ;  /* 0x0000001a00107310 */ /* 0x000e620000201800 */
[----:B0-----:R-:W-:-:S08]  /*0ba0*/  DADD R14, R24, R14 ;  /* 0x00000000180e7229 */ /* 0x001fd0000000000e */
[----:B-1----:R-:W-:Y:S01]  /*0bb0*/  DADD R16, R14, R16 ;  /* 0x000000000e107229 */ /* 0x002fe20000000010 */
[----:B------:R-:W-:Y:S10]  /*0bc0*/  @P0 BRA `(.L_x_6) ;  /* 0xfffffffc00300947 */ /* 0x000ff4000383ffff */
[----:B------:R-:W-:-:S07]  /*0bd0*/  LOP3.LUT R9, R0, 0x7f8, RZ, 0xc0, !PT ;  /* 0x000007f800097812 */ /* 0x000fce00078ec0ff */
.L_x_5:
[----:B------:R-:W-:-:S04]  /*0be0*/  LOP3.LUT R14, R0, 0x7, RZ, 0xc0, !PT ;  /* 0x00000007000e7812 */ /* 0x000fc800078ec0ff */
[----:B------:R-:W-:-:S13]  /*0bf0*/  ISETP.NE.AND P0, PT, R14, RZ, PT ;  /* 0x000000ff0e00720c */ /* 0x000fda0003f05270 */
[----:B------:R-:W-:Y:S05]  /*0c00*/  @!P0 BRA `(.L_x_7) ;  /* 0x0000000400248947 */ /* 0x000fea0003800000 */
[----:B------:R-:W-:-:S05]  /*0c10*/  VIADD R14, R14, 0xffffffff ;  /* 0xffffffff0e0e7836 */ /* 0x000fca0000000000 */
[----:B------:R-:W-:-:S13]  /*0c20*/  ISETP.GE.U32.AND P0, PT, R14, 0x3, PT ;  /* 0x000000030e00780c */ /* 0x000fda0003f06070 */
[----:B------:R-:W-:Y:S05]  /*0c30*/  @!P0 BRA `(.L_x_8) ;  /* 0x00000000007c8947 */ /* 0x000fea0003800000 */
[----:B------:R-:W0:Y:S01]  /*0c40*/  S2UR UR5, SR_CgaCtaId ;  /* 0x00000000000579c3 */ /* 0x000e220000008800 */
[----:B------:R-:W-:Y:S01]  /*0c50*/  UMOV UR4, 0x400 ;  /* 0x0000040000047882 */ /* 0x000fe20000000000 */
[C---:B-1----:R-:W-:Y:S01]  /*0c60*/  IMAD R15, R9.reuse, R0, R3 ;  /* 0x00000000090f7224 */ /* 0x042fe200078e0203 */
[----:B------:R-:W-:Y:S01]  /*0c70*/  IADD3 R27, PT, PT, R22, R9, RZ ;  /* 0x00000009161b7210 */ /* 0x000fe20007ffe0ff */
[----:B------:R-:W-:Y:S02]  /*0c80*/  VIADD R9, R9, 0x4 ;  /* 0x0000000409097836 */ /* 0x000fe40000000000 */
[----:B------:R-:W-:-:S05]  /*0c90*/  IMAD R25, R15, 0x4, R12 ;  /* 0x000000040f197824 */ /* 0x000fca00078e020c */
[----:B------:R1:W-:Y:S02]  /*0ca0*/  LDS R24, [R25] ;  /* 0x0000000019187984 */ /* 0x0003e40000000800 */
[----:B-1----:R-:W-:Y:S01]  /*0cb0*/  LEA R25, R0, R25, 0x2 ;  /* 0x0000001900197211 */ /* 0x002fe200078e10ff */
[----:B0-----:R-:W-:-:S04]  /*0cc0*/  ULEA UR4, UR5, UR4, 0x18 ;  /* 0x0000000405047291 */ /* 0x001fc8000f8ec0ff */
[----:B------:R-:W-:Y:S01]  /*0cd0*/  LDS R15, [R25] ;  /* 0x00000000190f7984 */ /* 0x000fe20000000800 */
[----:B------:R-:W-:Y:S01]  /*0ce0*/  IMAD R21, R0, 0x4, R25 ;  /* 0x0000000400157824 */ /* 0x000fe200078e0219 */
[----:B------:R-:W-:-:S04]  /*0cf0*/  LEA R27, R27, UR4, 0x2 ;  /* 0x000000041b1b7c11 */ /* 0x000fc8000f8e10ff */
[----:B------:R-:W-:Y:S01]  /*0d00*/  LDS R28, [R21] ;  /* 0x00000000151c7984 */ /* 0x000fe20000000800 */
[----:B------:R-:W-:-:S03]  /*0d10*/  LEA R26, R0, R21, 0x2 ;  /* 0x00000015001a7211 */ /* 0x000fc600078e10ff */
[----:B------:R-:W0:Y:S04]  /*0d20*/  LDS R29, [R27] ;  /* 0x000000001b1d7984 */ /* 0x000e280000000800 */
[----:B------:R-:W1:Y:S04]  /*0d30*/  LDS R14, [R27+0x4] ;  /* 0x000004001b0e7984 */ /* 0x000e680000000800 */
[----:B------:R-:W2:Y:S04]  /*0d40*/  LDS R23, [R27+0x8] ;  /* 0x000008001b177984 */ /* 0x000ea80000000800 */
[----:B------:R-:W-:Y:S04]  /*0d50*/  LDS R21, [R27+0xc] ;  /* 0x00000c001b157984 */ /* 0x000fe80000000800 */
[----:B------:R-:W3:Y:S01]  /*0d60*/  LDS R26, [R26] ;  /* 0x000000001a1a7984 */ /* 0x000ee20000000800 */
[----:B0-----:R-:W-:Y:S01]  /*0d70*/  FMUL R29, R29, R24 ;  /* 0x000000181d1d7220 */ /* 0x001fe20000400000 */
[----:B-1----:R-:W-:-:S03]  /*0d80*/  FMUL R24, R14, R15 ;  /* 0x0000000f0e187220 */ /* 0x002fc60000400000 */
[----:B------:R-:W0:Y:S01]  /*0d90*/  F2F.F64.F32 R14, R29 ;  /* 0x0000001d000e7310 */ /* 0x000e220000201800 */
[----:B--2---:R-:W-:-:S07]  /*0da0*/  FMUL R23, R23, R28 ;  /* 0x0000001c17177220 */ /* 0x004fce0000400000 */
[----:B------:R-:W1:Y:S01]  /*0db0*/  F2F.F64.F32 R24, R24 ;  /* 0x0000001800187310 */ /* 0x000e620000201800 */
[----:B---3--:R-:W-:Y:S01]  /*0dc0*/  FMUL R28, R21, R26 ;  /* 0x0000001a151c7220 */ /* 0x008fe20000400000 */
[----:B0-----:R-:W-:-:S06]  /*0dd0*/  DADD R16, R16, R14 ;  /* 0x0000000010107229 */ /* 0x001fcc000000000e */
[----:B------:R-:W0:Y:S02]  /*0de0*/  F2F.F64.F32 R14, R23 ;  /* 0x00000017000e7310 */ /* 0x000e240000201800 */
[----:B-1----:R-:W-:-:S06]  /*0df0*/  DADD R24, R16, R24 ;  /* 0x0000000010187229 */ /* 0x002fcc0000000018 */
[----:B------:R-:W1:Y:S02]  /*0e00*/  F2F.F64.F32 R16, R28 ;  /* 0x0000001c00107310 */ /* 0x000e640000201800 */
[----:B0-----:R-:W-:-:S08]  /*0e10*/  DADD R14, R24, R14 ;  /* 0x00000000180e7229 */ /* 0x001fd0000000000e */
[----:B-1----:R-:W-:-:S11]  /*0e20*/  DADD R16, R14, R16 ;  /* 0x000000000e107229 */ /* 0x002fd60000000010 */
.L_x_8:
[----:B-1----:R-:W-:-:S04]  /*0e30*/  LOP3.LUT R15, R0, 0x3, RZ, 0xc0, !PT ;  /* 0x00000003000f7812 */ /* 0x002fc800078ec0ff */
[----:B------:R-:W-:-:S13]  /*0e40*/  ISETP.NE.AND P0, PT, R15, RZ, PT ;  /* 0x000000ff0f00720c */ /* 0x000fda0003f05270 */
[----:B------:R-:W-:Y:S05]  /*0e50*/  @!P0 BRA `(.L_x_7) ;  /* 0x0000000000908947 */ /* 0x000fea0003800000 */
[----:B------:R-:W-:Y:S02]  /*0e60*/  ISETP.NE.AND P0, PT, R15, 0x1, PT ;  /* 0x000000010f00780c */ /* 0x000fe40003f05270 */
[----:B------:R-:W-:-:S04]  /*0e70*/  LOP3.LUT R14, R0, 0x1, RZ, 0xc0, !PT ;  /* 0x00000001000e7812 */ /* 0x000fc800078ec0ff */
[----:B------:R-:W-:-:S07]  /*0e80*/  ISETP.NE.U32.AND P1, PT, R14, 0x1, PT ;  /* 0x000000010e00780c */ /* 0x000fce0003f25070 */
[----:B------:R-:W-:Y:S06]  /*0e90*/  @!P0 BRA `(.L_x_9) ;  /* 0x00000000004c8947 */ /* 0x000fec0003800000 */
[----:B------:R-:W0:Y:S01]  /*0ea0*/  S2UR UR5, SR_CgaCtaId ;  /* 0x00000000000579c3 */ /* 0x000e220000008800 */
[----:B------:R-:W-:Y:S01]  /*0eb0*/  UMOV UR4, 0x400 ;  /* 0x0000040000047882 */ /* 0x000fe20000000000 */
[C---:B------:R-:W-:Y:S01]  /*0ec0*/  IMAD R15, R9.reuse, R0, R3 ;  /* 0x00000000090f7224 */ /* 0x040fe200078e0203 */
[----:B------:R-:W-:Y:S01]  /*0ed0*/  IADD3 R14, PT, PT, R22, R9, RZ ;  /* 0x00000009160e7210 */ /* 0x000fe20007ffe0ff */
[----:B------:R-:W-:Y:S02]  /*0ee0*/  VIADD R9, R9, 0x2 ;  /* 0x0000000209097836 */ /* 0x000fe40000000000 */
[----:B------:R-:W-:-:S05]  /*0ef0*/  IMAD R23, R15, 0x4, R12 ;  /* 0x000000040f177824 */ /* 0x000fca00078e020c */
[----:B------:R-:W-:Y:S01]  /*0f00*/  LDS R15, [R23] ;  /* 0x00000000170f7984 */ /* 0x000fe20000000800 */
[----:B------:R-:W-:-:S06]  /*0f10*/  LEA R27, R0, R23, 0x2 ;  /* 0x00000017001b7211 */ /* 0x000fcc00078e10ff */
[----:B------:R-:W-:Y:S01]  /*0f20*/  LDS R27, [R27] ;  /* 0x000000001b1b7984 */ /* 0x000fe20000000800 */
[----:B0-----:R-:W-:-:S06]  /*0f30*/  ULEA UR4, UR5, UR4, 0x18 ;  /* 0x0000000405047291 */ /* 0x001fcc000f8ec0ff */
[----:B------:R-:W-:-:S05]  /*0f40*/  LEA R21, R14, UR4, 0x2 ;  /* 0x000000040e157c11 */ /* 0x000fca000f8e10ff */
[----:B------:R-:W0:Y:S04]  /*0f50*/  LDS R14, [R21] ;  /* 0x00000000150e7984 */ /* 0x000e280000000800 */
[----:B------:R-:W1:Y:S01]  /*0f60*/  LDS R26, [R21+0x4] ;  /* 0x00000400151a7984 */ /* 0x000e620000000800 */
[----:B0-----:R-:W-:Y:S01]  /*0f70*/  FMUL R24, R14, R15 ;  /* 0x0000000f0e187220 */ /* 0x001fe20000400000 */
[----:B-1----:R-:W-:-:S05]  /*0f80*/  FMUL R14, R26, R27 ;  /* 0x0000001b1a0e7220 */ /* 0x002fca0000400000 */
[----:B------:R-:W0:Y:S08]  /*0f90*/  F2F.F64.F32 R24, R24 ;  /* 0x0000001800187310 */ /* 0x000e300000201800 */
[----:B------:R-:W1:Y:S01]  /*0fa0*/  F2F.F64.F32 R14, R14 ;  /* 0x0000000e000e7310 */ /* 0x000e620000201800 */
[----:B0-----:R-:W-:-:S08]  /*0fb0*/  DADD R16, R16, R24 ;  /* 0x0000000010107229 */ /* 0x001fd00000000018 */
[----:B-1----:R-:W-:-:S11]  /*0fc0*/  DADD R16, R16, R14 ;  /* 0x0000000010107229 */ /* 0x002fd6000000000e */
.L_x_9:
[----:B------:R-:W-:Y:S05]  /*0fd0*/  @P1 BRA `(.L_x_7) ;  /* 0x0000000000301947 */ /* 0x000fea0003800000 */
[----:B------:R-:W0:Y:S01]  /*0fe0*/  S2UR UR5, SR_CgaCtaId ;  /* 0x00000000000579c3 */ /* 0x000e220000008800 */
[----:B------:R-:W-:Y:S01]  /*0ff0*/  UMOV UR4, 0x400 ;  /* 0x0000040000047882 */ /* 0x000fe20000000000 */
[-C--:B------:R-:W-:Y:S01]  /*1000*/  IMAD R15, R0, R9.reuse, R3 ;  /* 0x00000009000f7224 */ /* 0x080fe200078e0203 */
[----:B------:R-:W-:-:S03]  /*1010*/  IADD3 R9, PT, PT, R22, R9, RZ ;  /* 0x0000000916097210 */ /* 0x000fc60007ffe0ff */
[----:B------:R-:W-:-:S05]  /*1020*/  IMAD R21, R15, 0x4, R12 ;  /* 0x000000040f157824 */ /* 0x000fca00078e020c */
[----:B------:R-:W-:Y:S01]  /*1030*/  LDS R14, [R21] ;  /* 0x00000000150e7984 */ /* 0x000fe20000000800 */
[----:B0-----:R-:W-:-:S06]  /*1040*/  ULEA UR4, UR5, UR4, 0x18 ;  /* 0x0000000405047291 */ /* 0x001fcc000f8ec0ff */
[----:B------:R-:W-:-:S06]  /*1050*/  LEA R9, R9, UR4, 0x2 ;  /* 0x0000000409097c11 */ /* 0x000fcc000f8e10ff */
[----:B------:R-:W0:Y:S02]  /*1060*/  LDS R9, [R9] ;  /* 0x0000000009097984 */ /* 0x000e240000000800 */
[----:B0-----:R-:W-:-:S06]  /*1070*/  FMUL R14, R9, R14 ;  /* 0x0000000e090e7220 */ /* 0x001fcc0000400000 */
[----:B------:R-:W0:Y:S02]  /*1080*/  F2F.F64.F32 R14, R14 ;  /* 0x0000000e000e7310 */ /* 0x000e240000201800 */
[----:B0-----:R-:W-:-:S11]  /*1090*/  DADD R16, R16, R14 ;  /* 0x0000000010107229 */ /* 0x001fd6000000000e */
.L_x_7:
[----:B------:R-:W-:Y:S01]  /*10a0*/  IADD3 R13, PT, PT, R0, R13, RZ ;  /* 0x0000000d000d7210 */ /* 0x000fe20007ffe0ff */
[----:B------:R-:W-:Y:S01]  /*10b0*/  BAR.SYNC.DEFER_BLOCKING 0x0 ;  /* 0x0000000000007b1d */ /* 0x000fe20000010000 */
[----:B------:R-:W-:Y:S02]  /*10c0*/  IMAD.IADD R11, R2, 0x1, R11 ;  /* 0x00000001020b7824 */ /* 0x000fe400078e020b */
[----:B------:R-:W-:-:S13]  /*10d0*/  ISETP.GT.AND P0, PT, R13, R7, PT ;  /* 0x000000070d00720c */ /* 0x000fda0003f04270 */
[----:B------:R-:W-:Y:S05]  /*10e0*/  @!P0 BRA `(.L_x_10) ;  /* 0xfffffff000548947 */ /* 0x000fea000383ffff */
.L_x_0:
[----:B------:R-:W-:-:S06]  /*10f0*/  UIMAD UR4, UR8, UR8, URZ ;  /* 0x00000008080472a4 */ /* 0x000fcc000f8e02ff */
[----:B------:R-:W-:-:S13]  /*1100*/  ISETP.GE.U32.AND P0, PT, R8, UR4, PT ;  /* 0x0000000408007c0c */ /* 0x000fda000bf06070 */
[----:B------:R-:W-:Y:S05]  /*1110*/  @P0 EXIT ;  /* 0x000000000000094d */ /* 0x000fea0003800000 */
[----:B------:R-:W0:Y:S01]  /*1120*/  I2F.U32.RP R2, UR8 ;  /* 0x0000000800027d06 */ /* 0x000e220008209000 */
[----:B------:R-:W-:Y:S02]  /*1130*/  ISETP.NE.U32.AND P0, PT, RZ, UR8, PT ;  /* 0x00000008ff007c0c */ /* 0x000fe4000bf05070 */
[----:B------:R-:W-:-:S05]  /*1140*/  LOP3.LUT R9, RZ, UR8, RZ, 0x33, !PT ;  /* 0x00000008ff097c12 */ /* 0x000fca000f8e33ff */
[----:B0-----:R-:W0:Y:S02]  /*1150*/  MUFU.RCP R2, R2 ;  /* 0x0000000200027308 */ /* 0x001e240000001000 */
[----:B0-----:R-:W-:-:S06]  /*1160*/  IADD3 R10, PT, PT, R2, 0xffffffe, RZ ;  /* 0x0ffffffe020a7810 */ /* 0x001fcc0007ffe0ff */
[----:B------:R0:W2:Y:S02]  /*1170*/  F2I.FTZ.U32.TRUNC.NTZ R11, R10 ;  /* 0x0000000a000b7305 */ /* 0x0000a4000021f000 */
[----:B0-----:R-:W-:Y:S01]  /*1180*/  MOV R10, RZ ;  /* 0x000000ff000a7202 */ /* 0x001fe20000000f00 */
[----:B--2---:R-:W-:-:S04]  /*1190*/  IMAD.MOV R7, RZ, RZ, -R11 ;  /* 0x000000ffff077224 */ /* 0x004fc800078e0a0b */
[----:B------:R-:W-:-:S04]  /*11a0*/  IMAD R7, R7, UR8, RZ ;  /* 0x0000000807077c24 */ /* 0x000fc8000f8e02ff */
[----:B------:R-:W-:-:S06]  /*11b0*/  IMAD.HI.U32 R11, R11, R7, R10 ;  /* 0x000000070b0b7227 */ /* 0x000fcc00078e000a */
[----:B------:R-:W-:-:S04]  /*11c0*/  IMAD.HI.U32 R0, R11, R4, RZ ;  /* 0x000000040b007227 */ /* 0x000fc800078e00ff */
[----:B------:R-:W-:-:S04]  /*11d0*/  IMAD.MOV R7, RZ, RZ, -R0 ;  /* 0x000000ffff077224 */ /* 0x000fc800078e0a00 */
[----:B------:R-:W-:-:S05]  /*11e0*/  IMAD R4, R7, UR8, R4 ;  /* 0x0000000807047c24 */ /* 0x000fca000f8e0204 */
[----:B------:R-:W-:-:S13]  /*11f0*/  ISETP.GE.U32.AND P1, PT, R4, UR8, PT ;  /* 0x0000000804007c0c */ /* 0x000fda000bf26070 */
[----:B------:R-:W-:-:S04]  /*1200*/  @P1 IADD3 R4, PT, PT, R4, -UR8, RZ ;  /* 0x8000000804041c10 */ /* 0x000fc8000fffe0ff */
[----:B------:R-:W-:-:S13]  /*1210*/  ISETP.GE.U32.AND P2, PT, R4, UR8, PT ;  /* 0x0000000804007c0c */ /* 0x000fda000bf46070 */
[----:B------:R-:W-:-:S05]  /*1220*/  @P2 VIADD R4, R4, -UR8 ;  /* 0x8000000804042c36 */ /* 0x000fca0008000000 */
[----:B------:R-:W-:-:S04]  /*1230*/  SEL R4, R9, R4, !P0 ;  /* 0x0000000409047207 */ /* 0x000fc80004000000 */
[----:B------:R-:W-:-:S04]  /*1240*/  IADD3 R4, PT, PT, R4, R3, RZ ;  /* 0x0000000304047210 */ /* 0x000fc80007ffe0ff */
[----:B------:R-:W-:-:S13]  /*1250*/  ISETP.GE.U32.AND P3, PT, R4, UR8, PT ;  /* 0x0000000804007c0c */ /* 0x000fda000bf66070 */
[----:B------:R-:W-:Y:S05]  /*1260*/  @P3 EXIT ;  /* 0x000000000000394d */ /* 0x000fea0003800000 */
[----:B------:R-:W-:-:S05]  /*1270*/  @P1 VIADD R0, R0, 0x1 ;  /* 0x0000000100001836 */ /* 0x000fca0000000000 */
[----:B------:R-:W-:-:S04]  /*1280*/  @P2 IADD3 R0, PT, PT, R0, 0x1, RZ ;  /* 0x0000000100002810 */ /* 0x000fc80007ffe0ff */
[----:B------:R-:W-:-:S05]  /*1290*/  SEL R0, R9, R0, !P0 ;  /* 0x0000000009007207 */ /* 0x000fca0004000000 */
[----:B------:R-:W-:-:S05]  /*12a0*/  IMAD.IADD R0, R0, 0x1, R5 ;  /* 0x0000000100007824 */ /* 0x000fca00078e0205 */
[----:B------:R-:W-:-:S13]  /*12b0*/  ISETP.GE.U32.AND P1, PT, R0, UR8, PT ;  /* 0x0000000800007c0c */ /* 0x000fda000bf26070 */
[----:B------:R-:W-:Y:S05]  /*12c0*/  @P1 EXIT ;  /* 0x000000000000194d */ /* 0x000fea0003800000 */
[----:B------:R-:W-:-:S05]  /*12d0*/  IMAD.HI.U32 R0, R11, R6, RZ ;  /* 0x000000060b007227 */ /* 0x000fca00078e00ff */
[----:B------:R-:W-:-:S05]  /*12e0*/  IADD3 R7, PT, PT, -R0, RZ, RZ ;  /* 0x000000ff00077210 */ /* 0x000fca0007ffe1ff */
[----:B------:R-:W-:-:S05]  /*12f0*/  IMAD R6, R7, UR8, R6 ;  /* 0x0000000807067c24 */ /* 0x000fca000f8e0206 */
[----:B------:R-:W-:-:S13]  /*1300*/  ISETP.GE.U32.AND P1, PT, R6, UR8, PT ;  /* 0x0000000806007c0c */ /* 0x000fda000bf26070 */
[----:B------:R-:W-:-:S05]  /*1310*/  @P1 VIADD R6, R6, -UR8 ;  /* 0x8000000806061c36 */ /* 0x000fca0008000000 */
[----:B------:R-:W-:-:S13]  /*1320*/  ISETP.GE.U32.AND P2, PT, R6, UR8, PT ;  /* 0x0000000806007c0c */ /* 0x000fda000bf46070 */
[----:B------:R-:W-:-:S04]  /*1330*/  @P2 IADD3 R6, PT, PT, R6, -UR8, RZ ;  /* 0x8000000806062c10 */ /* 0x000fc8000fffe0ff */
[----:B------:R-:W-:-:S05]  /*1340*/  SEL R6, R9, R6, !P0 ;  /* 0x0000000609067207 */ /* 0x000fca0004000000 */
[----:B------:R-:W-:-:S05]  /*1350*/  IMAD.IADD R6, R6, 0x1, R3 ;  /* 0x0000000106067824 */ /* 0x000fca00078e0203 */
[----:B------:R-:W-:-:S13]  /*1360*/  ISETP.GE.U32.AND P3, PT, R6, UR8, PT ;  /* 0x0000000806007c0c */ /* 0x000fda000bf66070 */
[----:B------:R-:W-:Y:S05]  /*1370*/  @P3 EXIT ;  /* 0x000000000000394d */ /* 0x000fea0003800000 */
[----:B------:R-:W-:-:S05]  /*1380*/  @P1 IADD3 R0, PT, PT, R0, 0x1, RZ ;  /* 0x0000000100001810 */ /* 0x000fca0007ffe0ff */
[----:B------:R-:W-:-:S05]  /*1390*/  @P2 VIADD R0, R0, 0x1 ;  /* 0x0000000100002836 */ /* 0x000fca0000000000 */
[----:B------:R-:W-:-:S04]  /*13a0*/  SEL R0, R9, R0, !P0 ;  /* 0x0000000009007207 */ /* 0x000fc80004000000 */
[----:B------:R-:W-:-:S04]  /*13b0*/  IADD3 R0, PT, PT, R0, R5, RZ ;  /* 0x0000000500007210 */ /* 0x000fc80007ffe0ff */
[----:B------:R-:W-:-:S13]  /*13c0*/  ISETP.GE.U32.AND P0, PT, R0, UR8, PT ;  /* 0x0000000800007c0c */ /* 0x000fda000bf06070 */
[----:B------:R-:W-:Y:S05]  /*13d0*/  @P0 EXIT ;  /* 0x000000000000094d */ /* 0x000fea0003800000 */
[----:B------:R-:W0:Y:S02]  /*13e0*/  LDC.64 R2, c[0x0][0x390] ;  /* 0x0000e400ff027b82 */ /* 0x000e240000000a00 */
[----:B0-----:R-:W-:-:S05]  /*13f0*/  IMAD.WIDE R8, R8, 0x8, R2 ;  /* 0x0000000808087825 */ /* 0x001fca00078e0202 */
[----:B------:R-:W-:Y:S01]  /*1400*/  STG.E.64 desc[UR6][R8.64], R16 ;  /* 0x0000001008007986 */ /* 0x000fe2000c101b06 */
[----:B------:R-:W-:Y:S05]  /*1410*/  EXIT ;  /* 0x000000000000794d */ /* 0x000fea0003800000 */
.L_x_11:
[----:B------:R-:W-:-:S00]  /*1420*/  BRA `(.L_x_11) ;  /* 0xfffffffc00fc7947 */ /* 0x000fc0000383ffff */
[----:B------:R-:W-:-:S00]  /*1430*/  NOP ;  /* 0x0000000000007918 */ /* 0x000fc00000000000 */
        /* <DEDUP_REMOVED lines=12> */
.L_x_36:


//--------------------- .text._Z13matmul_kernelIfEvPKT_S2_PS0_j --------------------------
	.section	.text._Z13matmul_kernelIfEvPKT_S2_PS0_j,"ax",@progbits
	.align	128
        .global         _Z13matmul_kernelIfEvPKT_S2_PS0_j
        .type           _Z13matmul_kernelIfEvPKT_S2_PS0_j,@function
        .size           _Z13matmul_kernelIfEvPKT_S2_PS0_j,(.L_x_37 - _Z13matmul_kernelIfEvPKT_S2_PS0_j)
        .other          _Z13matmul_kernelIfEvPKT_S2_PS0_j,@"STO_CUDA_ENTRY STV_DEFAULT"
_Z13matmul_kernelIfEvPKT_S2_PS0_j:
.text._Z13matmul_kernelIfEvPKT_S2_PS0_j:
[----:B------:R-:W-:Y:S08]  /*0000*/  LDC R1, c[0x0][0x37c] ;  /* 0x0000df00ff017b82 */ /* 0x000ff00000000800 */
[----:B------:R-:W0:Y:S01]  /*0010*/  LDC R17, c[0x0][0x360] ;  /* 0x0000d800ff117b82 */ /* 0x000e220000000800 */
[----:B------:R-:W0:Y:S01]  /*0020*/  LDCU UR8, c[0x0][0x398] ;  /* 0x00007300ff0877ac */ /* 0x000e220008000800 */
[----:B------:R-:W1:Y:S01]  /*0030*/  S2R R16, SR_TID.X ;  /* 0x0000000000107919 */ /* 0x000e620000002100 */
[----:B------:R-:W-:Y:S01]  /*0040*/  IMAD.MOV.U32 R10, RZ, RZ, RZ ;  /* 0x000000ffff0a7224 */ /* 0x000fe200078e00ff */
        /* <DEDUP_REMOVED lines=17> */
[----:B------:R-:W-:Y:S01]  /*0160*/  IMAD R8, R14, UR8, R16 ;  /* 0x000000080e087c24 */ /* 0x000fe2000f8e0210 */
[C---:B------:R-:W-:Y:S01]  /*0170*/  LOP3.LUT R20, R17.reuse, 0x7, RZ, 0xc0, !PT ;  /* 0x0000000711147812 */ /* 0x040fe200078ec0ff */
[----:B------:R-:W-:Y:S01]  /*0180*/  IMAD R7, R17, R14, RZ ;  /* 0x0000000e11077224 */ /* 0x000fe200078e02ff */
[----:B------:R-:W-:Y:S01]  /*0190*/  SHF.L.U32 R3, R0, 0x2, RZ ;  /* 0x0000000200037819 */ /* 0x000fe200000006ff */
[----:B------:R-:W-:Y:S01]  /*01a0*/  IMAD.MOV.U32 R10, RZ, RZ, RZ ;  /* 0x000000ffff0a7224 */ /* 0x000fe200078e00ff */
[----:B------:R-:W-:Y:S01]  /*01b0*/  MOV R6, R11 ;  /* 0x0000000b00067202 */ /* 0x000fe20000000f00 */
[----:B------:R-:W-:Y:S02]  /*01c0*/  IMAD.MOV.U32 R5, RZ, RZ, R13 ;  /* 0x000000ffff057224 */ /* 0x000fe400078e000d */
[----:B------:R-:W-:Y:S01]  /*01d0*/  IMAD R0, R16, 0x4, R3 ;  /* 0x0000000410007824 */ /* 0x000fe200078e0203 */
[----:B0-----:R-:W-:-:S06]  /*01e0*/  ULEA UR4, UR5, UR4, 0x18 ;  /* 0x0000000405047291 */ /* 0x001fcc000f8ec0ff */
[----:B------:R-:W-:Y:S01]  /*01f0*/  VIADD R4, R3, UR4 ;  /* 0x0000000403047c36 */ /* 0x000fe20008000000 */
[----:B------:R-:W-:-:S07]  /*0200*/  IADD3 R0, PT, PT, R0, UR4, RZ ;  /* 0x0000000400007c10 */ /* 0x000fce000fffe0ff */
.L_x_22:
[----:B------:R-:W0:Y:S01]  /*0210*/  LDCU UR8, c[0x0][0x398] ;  /* 0x00007300ff0877ac */ /* 0x000e220008000800 */
[----:B------:R-:W-:Y:S01]  /*0220*/  IMAD.IADD R21, R8, 0x1, R5 ;  /* 0x0000000108157824 */ /* 0x000fe200078e0205 */
[----:B------:R-:W-:Y:S01]  /*0230*/  BSSY.RECONVERGENT B0, `(.L_x_13) ;  /* 0x000002f000007945 */ /* 0x000fe20003800200 */
[----:B0-----:R-:W0:Y:S08]  /*0240*/  I2F.U32.RP R18, UR8 ;  /* 0x0000000800127d06 */ /* 0x001e300008209000 */
[----:B0-----:R-:W0:Y:S02]  /*0250*/  MUFU.RCP R18, R18 ;  /* 0x0000001200127308 */ /* 0x001e240000001000 */
[----:B0-----:R-:W-:-:S06]  /*0260*/  VIADD R2, R18, 0xffffffe ;  /* 0x0ffffffe12027836 */ /* 0x001fcc0000000000 */
[----:B------:R0:W1:Y:S02]  /*0270*/  F2I.FTZ.U32.TRUNC.NTZ R3, R2 ;  /* 0x0000000200037305 */ /* 0x000064000021f000 */
[----:B0-----:R-:W-:Y:S02]  /*0280*/  HFMA2 R2, -RZ, RZ, 0, 0 ;  /* 0x00000000ff027431 */ /* 0x001fe400000001ff */
[----:B-1----:R-:W-:-:S04]  /*0290*/  IMAD R19, R3, UR8, RZ ;  /* 0x0000000803137c24 */ /* 0x002fc8000f8e02ff */
[----:B------:R-:W-:-:S04]  /*02a0*/  IMAD.MOV R19, RZ, RZ, -R19 ;  /* 0x000000ffff137224 */ /* 0x000fc800078e0a13 */
[----:B------:R-:W-:-:S06]  /*02b0*/  IMAD.HI.U32 R22, R3, R19, R2 ;  /* 0x0000001303167227 */ /* 0x000fcc00078e0002 */
[----:B------:R-:W-:-:S04]  /*02c0*/  IMAD.HI.U32 R19, R22, R21, RZ ;  /* 0x0000001516137227 */ /* 0x000fc800078e00ff */
[----:B------:R-:W-:Y:S01]  /*02d0*/  IMAD.HI.U32 R3, R22, R5, RZ ;  /* 0x0000000516037227 */ /* 0x000fe200078e00ff */
[----:B------:R-:W-:-:S03]  /*02e0*/  IADD3 R18, PT, PT, -R19, RZ, RZ ;  /* 0x000000ff13127210 */ /* 0x000fc60007ffe1ff */
[----:B------:R-:W-:Y:S02]  /*02f0*/  IMAD.MOV R24, RZ, RZ, -R3 ;  /* 0x000000ffff187224 */ /* 0x000fe400078e0a03 */
[----:B------:R-:W-:Y:S01]  /*0300*/  IMAD R2, R18, UR8, R21 ;  /* 0x0000000812027c24 */ /* 0x000fe2000f8e0215 */
[----:B------:R-:W-:Y:S01]  /*0310*/  LOP3.LUT R18, RZ, UR8, RZ, 0x33, !PT ;  /* 0x00000008ff127c12 */ /* 0x000fe2000f8e33ff */
[----:B------:R-:W-:-:S03]  /*0320*/  IMAD R23, R24, UR8, R5 ;  /* 0x0000000818177c24 */ /* 0x000fc6000f8e0205 */
        /* <DEDUP_REMOVED lines=13> */
[----:B------:R-:W-:Y:S01]  /*0400*/  VIADDMNMX.U32 R3, R3, R14, R19, !PT ;  /* 0x0000000e03037246 */ /* 0x000fe20007800013 */
[----:B------:R-:W-:-:S03]  /*0410*/  IMAD.IADD R19, R8, 0x1, R6 ;  /* 0x0000000108137824 */ /* 0x000fc600078e0206 */
[----:B------:R-:W-:Y:S01]  /*0420*/  ISETP.GE.U32.AND P3, PT, R3, UR8, PT ;  /* 0x0000000803007c0c */ /* 0x000fe2000bf66070 */
[----:B------:R-:W-:-:S12]  /*0430*/  IMAD.MOV.U32 R3, RZ, RZ, RZ ;  /* 0x000000ffff037224 */ /* 0x000fd800078e00ff */
[----:B------:R-:W-:Y:S05]  /*0440*/  @P3 BRA `(.L_x_14) ;  /* 0x0000000000343947 */ /* 0x000fea0003800000 */
[----:B------:R-:W-:Y:S01]  /*0450*/  IADD3 R24, PT, PT, R23, -UR8, RZ ;  /* 0x8000000817187c10 */ /* 0x000fe2000fffe0ff */
[----:B------:R-:W-:-:S03]  /*0460*/  VIADD R25, R2, -UR8 ;  /* 0x8000000802197c36 */ /* 0x000fc60008000000 */
[----:B------:R-:W-:Y:S02]  /*0470*/  SEL R23, R24, R23, P0 ;  /* 0x0000001718177207 */ /* 0x000fe40000000000 */
[----:B------:R-:W-:Y:S02]  /*0480*/  SEL R25, R25, R2, P2 ;  /* 0x0000000219197207 */ /* 0x000fe40001000000 */
[C---:B------:R-:W-:Y:S02]  /*0490*/  SEL R23, R18.reuse, R23, !P1 ;  /* 0x0000001712177207 */ /* 0x040fe40004800000 */
[----:B------:R-:W-:-:S03]  /*04a0*/  SEL R2, R18, R25, !P1 ;  /* 0x0000001912027207 */ /* 0x000fc60004800000 */
[----:B------:R-:W-:-:S05]  /*04b0*/  IMAD.IADD R24, R23, 0x1, R16 ;  /* 0x0000000117187824 */ /* 0x000fca00078e0210 */
[----:B------:R-:W-:-:S04]  /*04c0*/  ISETP.GE.U32.AND P0, PT, R24, UR8, PT ;  /* 0x0000000818007c0c */ /* 0x000fc8000bf06070 */
[----:B------:R-:W-:-:S13]  /*04d0*/  ISETP.LT.U32.OR P0, PT, R2, R23, P0 ;  /* 0x000000170200720c */ /* 0x000fda0000701470 */
[----:B------:R-:W-:Y:S05]  /*04e0*/  @P0 BRA `(.L_x_14) ;  /* 0x00000000000c0947 */ /* 0x000fea0003800000 */
[----:B------:R-:W0:Y:S02]  /*04f0*/  LDC.64 R2, c[0x0][0x380] ;  /* 0x0000e000ff027b82 */ /* 0x000e240000000a00 */
[----:B0-----:R-:W-:-:S06]  /*0500*/  IMAD.WIDE R2, R21, 0x4, R2 ;  /* 0x0000000415027825 */ /* 0x001fcc00078e0202 */
[----:B------:R0:W5:Y:S02]  /*0510*/  LDG.E R3, desc[UR6][R2.64] ;  /* 0x0000000602037981 */ /* 0x000164000c1e1900 */
.L_x_14:
[----:B------:R-:W-:Y:S05]  /*0520*/  BSYNC.RECONVERGENT B0 ;  /* 0x0000000000007941 */ /* 0x000fea0003800200 */
.L_x_13:
[C---:B------:R-:W-:Y:S01]  /*0530*/  IMAD.HI.U32 R25, R22.reuse, R19, RZ ;  /* 0x0000001316197227 */ /* 0x040fe200078e00ff */
[----:B------:R-:W-:Y:S03]  /*0540*/  BSSY.RECONVERGENT B0, `(.L_x_15) ;  /* 0x0000026000007945 */ /* 0x000fe60003800200 */
[----:B------:R-:W-:Y:S01]  /*0550*/  IMAD.HI.U32 R27, R22, R6, RZ ;  /* 0x00000006161b7227 */ /* 0x000fe200078e00ff */
[----:B0-----:R-:W-:-:S03]  /*0560*/  IADD3 R2, PT, PT, -R25, RZ, RZ ;  /* 0x000000ff19027210 */ /* 0x001fc60007ffe1ff */
[----:B------:R-:W-:Y:S02]  /*0570*/  IMAD.MOV R23, RZ, RZ, -R27 ;  /* 0x000000ffff177224 */ /* 0x000fe400078e0a1b */
[----:B------:R-:W-:Y:S02]  /*0580*/  IMAD R21, R2, UR8, R19 ;  /* 0x0000000802157c24 */ /* 0x000fe4000f8e0213 */
[----:B------:R-:W-:Y:S02]  /*0590*/  IMAD R2, R23, UR8, R6 ;  /* 0x0000000817027c24 */ /* 0x000fe4000f8e0206 */
[----:B------:R-:W-:Y:S01]  /*05a0*/  IMAD.IADD R23, R7, 0x1, R16 ;  /* 0x0000000107177824 */ /* 0x000fe200078e0210 */
[----:B------:R-:W-:Y:S02]  /*05b0*/  ISETP.GE.U32.AND P3, PT, R21, UR8, PT ;  /* 0x0000000815007c0c */ /* 0x000fe4000bf66070 */
[----:B------:R-:W-:Y:S02]  /*05c0*/  ISETP.GE.U32.AND P4, PT, R2, UR8, PT ;  /* 0x0000000802007c0c */ /* 0x000fe4000bf86070 */
[----:B------:R-:W-:-:S02]  /*05d0*/  LEA R24, R23, UR4, 0x2 ;  /* 0x0000000417187c11 */ /* 0x000fc4000f8e10ff */
[----:B------:R-:W-:Y:S01]  /*05e0*/  LEA R22, R23, R4, 0x2 ;  /* 0x0000000417167211 */ /* 0x000fe200078e10ff */
[----:B------:R-:W-:Y:S02]  /*05f0*/  IMAD.MOV.U32 R23, RZ, RZ, RZ ;  /* 0x000000ffff177224 */ /* 0x000fe400078e00ff */
[----:B-----5:R0:W-:Y:S04]  /*0600*/  STS [R24], R3 ;  /* 0x0000000318007388 */ /* 0x0201e80000000800 */
[----:B------:R-:W-:Y:S02]  /*0610*/  @P3 VIADD R21, R21, -UR8 ;  /* 0x8000000815153c36 */ /* 0x000fe40008000000 */
[----:B------:R-:W-:Y:S01]  /*0620*/  @P4 IADD3 R2, PT, PT, R2, -UR8, RZ ;  /* 0x8000000802024c10 */ /* 0x000fe2000fffe0ff */
[----:B------:R-:W-:Y:S01]  /*0630*/  @P3 VIADD R25, R25, 0x1 ;  /* 0x0000000119193836 */ /* 0x000fe20000000000 */
[----:B------:R-:W-:-:S02]  /*0640*/  @P4 IADD3 R27, PT, PT, R27, 0x1, RZ ;  /* 0x000000011b1b4810 */ /* 0x000fc40007ffe0ff */
[----:B------:R-:W-:Y:S02]  /*0650*/  ISETP.GE.U32.AND P0, PT, R21, UR8, PT ;  /* 0x0000000815007c0c */ /* 0x000fe4000bf06070 */
[----:B------:R-:W-:-:S11]  /*0660*/  ISETP.GE.U32.AND P2, PT, R2, UR8, PT ;  /* 0x0000000802007c0c */ /* 0x000fd6000bf46070 */
[----:B------:R-:W-:Y:S02]  /*0670*/  @P0 VIADD R25, R25, 0x1 ;  /* 0x0000000119190836 */ /* 0x000fe40000000000 */
[----:B------:R-:W-:-:S03]  /*0680*/  @P2 VIADD R27, R27, 0x1 ;  /* 0x000000011b1b2836 */ /* 0x000fc60000000000 */
[C---:B------:R-:W-:Y:S02]  /*0690*/  SEL R25, R18.reuse, R25, !P1 ;  /* 0x0000001912197207 */ /* 0x040fe40004800000 */
[----:B------:R-:W-:-:S04]  /*06a0*/  SEL R27, R18, R27, !P1 ;  /* 0x0000001b121b7207 */ /* 0x000fc80004800000 */
[----:B------:R-:W-:-:S04]  /*06b0*/  VIADDMNMX.U32 R25, R27, R14, R25, !PT ;  /* 0x0000000e1b197246 */ /* 0x000fc80007800019 */
[----:B------:R-:W-:-:S13]  /*06c0*/  ISETP.GE.U32.AND P3, PT, R25, UR8, PT ;  /* 0x0000000819007c0c */ /* 0x000fda000bf66070 */
[----:B0-----:R-:W-:Y:S05]  /*06d0*/  @P3 BRA `(.L_x_16) ;  /* 0x0000000000303947 */ /* 0x001fea0003800000 */
[----:B------:R-:W-:-:S05]  /*06e0*/  VIADD R3, R2, -UR8 ;  /* 0x8000000802037c36 */ /* 0x000fca0008000000 */
[----:B------:R-:W-:Y:S02]  /*06f0*/  SEL R3, R3, R2, P2 ;  /* 0x0000000203037207 */ /* 0x000fe40001000000 */
[----:B------:R-:W-:Y:S02]  /*0700*/  IADD3 R2, PT, PT, R21, -UR8, RZ ;  /* 0x8000000815027c10 */ /* 0x000fe4000fffe0ff */
[----:B------:R-:W-:Y:S02]  /*0710*/  SEL R3, R18, R3, !P1 ;  /* 0x0000000312037207 */ /* 0x000fe40004800000 */
[----:B------:R-:W-:-:S03]  /*0720*/  @P1 SEL R18, R2, R21, P0 ;  /* 0x0000001502121207 */ /* 0x000fc60000000000 */
[----:B------:R-:W-:-:S05]  /*0730*/  IMAD.IADD R24, R3, 0x1, R16 ;  /* 0x0000000103187824 */ /* 0x000fca00078e0210 */
[----:B------:R-:W-:-:S04]  /*0740*/  ISETP.GE.U32.AND P0, PT, R24, UR8, PT ;  /* 0x0000000818007c0c */ /* 0x000fc8000bf06070 */
[----:B------:R-:W-:-:S13]  /*0750*/  ISETP.LT.U32.OR P0, PT, R18, R3, P0 ;  /* 0x000000031200720c */ /* 0x000fda0000701470 */
[----:B------:R-:W-:Y:S05]  /*0760*/  @P0 BRA `(.L_x_16) ;  /* 0x00000000000c0947 */ /* 0x000fea0003800000 */
[----:B------:R-:W0:Y:S02]  /*0770*/  LDC.64 R2, c[0x0][0x388] ;  /* 0x0000e200ff027b82 */ /* 0x000e240000000a00 */
[----:B0-----:R-:W-:-:S05]  /*0780*/  IMAD.WIDE R2, R19, 0x4, R2 ;  /* 0x0000000413027825 */ /* 0x001fca00078e0202 */
[----:B------:R0:W5:Y:S02]  /*0790*/  LDG.E R23, desc[UR6][R2.64] ;  /* 0x0000000602177981 */ /* 0x000164000c1e1900 */
.L_x_16:
[----:B------:R-:W-:Y:S05]  /*07a0*/  BSYNC.RECONVERGENT B0 ;  /* 0x0000000000007941 */ /* 0x000fea0003800200 */
.L_x_15:
[----:B------:R-:W-:Y:S01]  /*07b0*/  ISETP.GE.U32.AND P0, PT, R17, 0x8, PT ;  /* 0x000000081100780c */ /* 0x000fe20003f06070 */
[----:B-----5:R1:W-:Y:S01]  /*07c0*/  STS [R22], R23 ;  /* 0x0000001716007388 */ /* 0x0203e20000000800 */
[----:B0-----:R-:W-:Y:S01]  /*07d0*/  IMAD.MOV.U32 R3, RZ, RZ, RZ ;  /* 0x000000ffff037224 */ /* 0x001fe200078e00ff */
[----:B------:R-:W-:Y:S10]  /*07e0*/  BAR.SYNC.DEFER_BLOCKING 0x0 ;  /* 0x0000000000007b1d */ /* 0x000ff40000010000 */
[----:B-1----:R-:W-:Y:S05]  /*07f0*/  @!P0 BRA `(.L_x_17) ;  /* 0x0000000000a88947 */ /* 0x002fea0003800000 */
[----:B------:R-:W-:Y:S02]  /*0800*/  LEA R2, R7, UR4, 0x2 ;  /* 0x0000000407027c11 */ /* 0x000fe4000f8e10ff */
[C---:B------:R-:W-:Y:S02]  /*0810*/  LOP3.LUT R19, R17.reuse, 0xfffffff8, RZ, 0xc0, !PT ;  /* 0xfffffff811137812 */ /* 0x040fe400078ec0ff */
[----:B------:R-:W-:Y:S01]  /*0820*/  MOV R18, R0 ;  /* 0x0000000000127202 */ /* 0x000fe20000000f00 */
[----:B------:R-:W-:Y:S01]  /*0830*/  VIADD R2, R2, 0x10 ;  /* 0x0000001002027836 */ /* 0x000fe20000000000 */
[----:B------:R-:W-:Y:S02]  /*0840*/  LOP3.LUT R3, R17, 0x7f8, RZ, 0xc0, !PT ;  /* 0x000007f811037812 */ /* 0x000fe400078ec0ff */
[----:B------:R-:W-:-:S07]  /*0850*/  IADD3 R19, PT, PT, -R19, RZ, RZ ;  /* 0x000000ff13137210 */ /* 0x000fce0007ffe1ff */
.L_x_18:
[----:B------:R-:W-:Y:S01]  /*0860*/  LDS R23, [R2+-0x10] ;  /* 0xfffff00002177984 */ /* 0x000fe20000000800 */
[----:B------:R-:W-:Y:S01]  /*0870*/  IMAD R26, R17, 0x4, R18 ;  /* 0x00000004111a7824 */ /* 0x000fe200078e0212 */
[----:B------:R-:W-:Y:S02]  /*0880*/  IADD3 R19, PT, PT, R19, 0x8, RZ ;  /* 0x0000000813137810 */ /* 0x000fe40007ffe0ff */
[----:B------:R0:W1:Y:S02]  /*0890*/  LDS R24, [R18] ;  /* 0x0000000012187984 */ /* 0x0000640000000800 */
[----:B------:R-:W-:Y:S02]  /*08a0*/  LEA R28, R17, R26, 0x2 ;  /* 0x0000001a111c7211 */ /* 0x000fe400078e10ff */
[----:B------:R-:W-:Y:S01]  /*08b0*/  LDS R21, [R2+-0xc] ;  /* 0xfffff40002157984 */ /* 0x000fe20000000800 */
[----:B------:R-:W-:Y:S02]  /*08c0*/  ISETP.NE.AND P0, PT, R19, RZ, PT ;  /* 0x000000ff1300720c */ /* 0x000fe40003f05270 */
[C---:B------:R-:W-:Y:S01]  /*08d0*/  IMAD R27, R17.reuse, 0x4, R28 ;  /* 0x00000004111b7824 */ /* 0x040fe200078e021c */
[----:B------:R2:W3:Y:S01]  /*08e0*/  LDS R22, [R26] ;  /* 0x000000001a167984 */ /* 0x0004e20000000800 */
[----:B0-----:R-:W-:-:S03]  /*08f0*/  IMAD R18, R17, 0x20, R18 ;  /* 0x0000002011127824 */ /* 0x001fc600078e0212 */
[----:B------:R-:W-:-:S05]  /*0900*/  LEA R29, R17, R27, 0x2 ;  /* 0x0000001b111d7211 */ /* 0x000fca00078e10ff */
[----:B--2---:R-:W-:Y:S02]  /*0910*/  IMAD R26, R17, 0x4, R29 ;  /* 0x00000004111a7824 */ /* 0x004fe400078e021d */
[----:B-1----:R-:W-:Y:S02]  /*0920*/  FFMA R24, R23, R24, R10 ;  /* 0x0000001817187223 */ /* 0x002fe4000000000a */
[----:B------:R-:W-:Y:S04]  /*0930*/  LDS R10, [R2+-0x8] ;  /* 0xfffff800020a7984 */ /* 0x000fe80000000800 */
[----:B------:R-:W0:Y:S01]  /*0940*/  LDS R23, [R28] ;  /* 0x000000001c177984 */ /* 0x000e220000000800 */
[----:B---3--:R-:W-:-:S03]  /*0950*/  FFMA R25, R21, R22, R24 ;  /* 0x0000001615197223 */ /* 0x008fc60000000018 */
[----:B------:R-:W-:Y:S04]  /*0960*/  LDS R21, [R2+-0x4] ;  /* 0xfffffc0002157984 */ /* 0x000fe80000000800 */
[----:B------:R-:W1:Y:S01]  /*0970*/  LDS R22, [R27] ;  /* 0x000000001b167984 */ /* 0x000e620000000800 */
[----:B0-----:R-:W-:-:S03]  /*0980*/  FFMA R24, R10, R23, R25 ;  /* 0x000000170a187223 */ /* 0x001fc60000000019 */
[----:B------:R-:W-:Y:S04]  /*0990*/  LDS R10, [R2] ;  /* 0x00000000020a7984 */ /* 0x000fe80000000800 */
[----:B------:R-:W0:Y:S01]  /*09a0*/  LDS R23, [R29] ;  /* 0x000000001d177984 */ /* 0x000e220000000800 */
[----:B-1----:R-:W-:Y:S01]  /*09b0*/  FFMA R25, R21, R22, R24 ;  /* 0x0000001615197223 */ /* 0x002fe20000000018 */
[C---:B------:R-:W-:Y:S02]  /*09c0*/  LEA R24, R17.reuse, R26, 0x2 ;  /* 0x0000001a11187211 */ /* 0x040fe400078e10ff */
[----:B------:R-:W-:Y:S04]  /*09d0*/  LDS R21, [R26] ;  /* 0x000000001a157984 */ /* 0x000fe80000000800 */
[----:B------:R-:W1:Y:S01]  /*09e0*/  LDS R22, [R2+0x4] ;  /* 0x0000040002167984 */ /* 0x000e620000000800 */
[----:B------:R-:W-:-:S03]  /*09f0*/  IMAD R27, R17, 0x4, R24 ;  /* 0x00000004111b7824 */ /* 0x000fc600078e0218 */
[----:B------:R-:W-:Y:S04]  /*0a00*/  LDS R24, [R24] ;  /* 0x0000000018187984 */ /* 0x000fe80000000800 */
[----:B------:R-:W-:Y:S01]  /*0a10*/  LDS R27, [R27] ;  /* 0x000000001b1b7984 */ /* 0x000fe20000000800 */
[----:B0-----:R-:W-:-:S03]  /*0a20*/  FFMA R23, R10, R23, R25 ;  /* 0x000000170a177223 */ /* 0x001fc60000000019 */
[----:B------:R-:W0:Y:S04]  /*0a30*/  LDS R10, [R2+0x8] ;  /* 0x00000800020a7984 */ /* 0x000e280000000800 */
[----:B------:R2:W3:Y:S01]  /*0a40*/  LDS R25, [R2+0xc] ;  /* 0x00000c0002197984 */ /* 0x0004e20000000800 */
[----:B-1----:R-:W-:Y:S01]  /*0a50*/  FFMA R21, R22, R21, R23 ;  /* 0x0000001516157223 */ /* 0x002fe20000000017 */
[----:B--2---:R-:W-:-:S03]  /*0a60*/  IADD3 R2, PT, PT, R2, 0x20, RZ ;  /* 0x0000002002027810 */ /* 0x004fc60007ffe0ff */
[----:B0-----:R-:W-:-:S04]  /*0a70*/  FFMA R10, R10, R24, R21 ;  /* 0x000000180a0a7223 */ /* 0x001fc80000000015 */
[----:B---3--:R-:W-:Y:S01]  /*0a80*/  FFMA R10, R25, R27, R10 ;  /* 0x0000001b190a7223 */ /* 0x008fe2000000000a */
[----:B------:R-:W-:Y:S06]  /*0a90*/  @P0 BRA `(.L_x_18) ;  /* 0xfffffffc00700947 */ /* 0x000fec000383ffff */
.L_x_17:
[----:B------:R-:W-:-:S13]  /*0aa0*/  ISETP.NE.AND P0, PT, R20, RZ, PT ;  /* 0x000000ff1400720c */ /* 0x000fda0003f05270 */
[----:B------:R-:W-:Y:S05]  /*0ab0*/  @!P0 BRA `(.L_x_19) ;  /* 0x0000000000c48947 */ /* 0x000fea0003800000 */
[----:B------:R-:W-:Y:S01]  /*0ac0*/  VIADD R2, R20, 0xffffffff ;  /* 0xffffffff14027836 */ /* 0x000fe20000000000 */
[----:B------:R-:W-:-:S04]  /*0ad0*/  LOP3.LUT P1, R26, R17, 0x3, RZ, 0xc0, !PT ;  /* 0x00000003111a7812 */ /* 0x000fc8000782c0ff */
[----:B------:R-:W-:-:S13]  /*0ae0*/  ISETP.GE.U32.AND P0, PT, R2, 0x3, PT ;  /* 0x000000030200780c */ /* 0x000fda0003f06070 */
[----:B------:R-:W-:Y:S05]  /*0af0*/  @!P0 BRA `(.L_x_20) ;  /* 0x0000000000508947 */ /* 0x000fea0003800000 */
[----:B------:R-:W-:Y:S01]  /*0b00*/  IMAD R19, R3, R17, R16 ;  /* 0x0000001103137224 */ /* 0x000fe200078e0210 */
[----:B------:R-:W-:Y:S01]  /*0b10*/  IADD3 R2, PT, PT, R7, R3, RZ ;  /* 0x0000000307027210 */ /* 0x000fe20007ffe0ff */
[----:B------:R-:W-:Y:S02]  /*0b20*/  VIADD R3, R3, 0x4 ;  /* 0x0000000403037836 */ /* 0x000fe40000000000 */
[----:B------:R-:W-:Y:S01]  /*0b30*/  IMAD R22, R19, 0x4, R4 ;  /* 0x0000000413167824 */ /* 0x000fe200078e0204 */
[----:B------:R-:W-:-:S04]  /*0b40*/  LEA R24, R2, UR4, 0x2 ;  /* 0x0000000402187c11 */ /* 0x000fc8000f8e10ff */
[C---:B------:R-:W-:Y:S01]  /*0b50*/  LEA R28, R17.reuse, R22, 0x2 ;  /* 0x00000016111c7211 */ /* 0x040fe200078e10ff */
[----:B------:R-:W-:Y:S04]  /*0b60*/  LDS R25, [R24] ;  /* 0x0000000018197984 */ /* 0x000fe80000000800 */
[----:B------:R-:W0:Y:S01]  /*0b70*/  LDS R22, [R22] ;  /* 0x0000000016167984 */ /* 0x000e220000000800 */
[----:B------:R-:W-:-:S03]  /*0b80*/  IMAD R27, R17, 0x4, R28 ;  /* 0x00000004111b7824 */ /* 0x000fc600078e021c */
[----:B------:R-:W-:Y:S02]  /*0b90*/  LDS R18, [R24+0x4] ;  /* 0x0000040018127984 */ /* 0x000fe40000000800 */
[----:B------:R-:W-:Y:S02]  /*0ba0*/  LEA R29, R17, R27, 0x2 ;  /* 0x0000001b111d7211 */ /* 0x000fe400078e10ff */
[----:B------:R-:W1:Y:S04]  /*0bb0*/  LDS R23, [R28] ;  /* 0x000000001c177984 */ /* 0x000e680000000800 */
[----:B------:R-:W-:Y:S04]  /*0bc0*/  LDS R2, [R27] ;  /* 0x000000001b027984 */ /* 0x000fe80000000800 */
[----:B------:R-:W2:Y:S04]  /*0bd0*/  LDS R21, [R24+0x8] ;  /* 0x0000080018157984 */ /* 0x000ea80000000800 */
[----:B------:R-:W-:Y:S04]  /*0be0*/  LDS R19, [R24+0xc] ;  /* 0x00000c0018137984 */ /* 0x000fe80000000800 */
[----:B------:R-:W3:Y:S01]  /*0bf0*/  LDS R29, [R29] ;  /* 0x000000001d1d7984 */ /* 0x000ee20000000800 */
[----:B0-----:R-:W-:-:S04]  /*0c00*/  FFMA R25, R25, R22, R10 ;  /* 0x0000001619197223 */ /* 0x001fc8000000000a */
[----:B-1----:R-:W-:-:S04]  /*0c10*/  FFMA R18, R18, R23, R25 ;  /* 0x0000001712127223 */ /* 0x002fc80000000019 */
[----:B--2---:R-:W-:-:S04]  /*0c20*/  FFMA R2, R21, R2, R18 ;  /* 0x0000000215027223 */ /* 0x004fc80000000012 */
[----:B---3--:R-:W-:-:S07]  /*0c30*/  FFMA R10, R19, R29, R2 ;  /* 0x0000001d130a7223 */ /* 0x008fce0000000002 */
.L_x_20:
[----:B------:R-:W-:Y:S05]  /*0c40*/  @!P1 BRA `(.L_x_19) ;  /* 0x0000000000609947 */ /* 0x000fea0003800000 */
[----:B------:R-:W-:Y:S02]  /*0c50*/  ISETP.NE.AND P0, PT, R26, 0x1, PT ;  /* 0x000000011a00780c */ /* 0x000fe40003f05270 */
[----:B------:R-:W-:-:S04]  /*0c60*/  LOP3.LUT R2, R17, 0x1, RZ, 0xc0, !PT ;  /* 0x0000000111027812 */ /* 0x000fc800078ec0ff */
[----:B------:R-:W-:-:S07]  /*0c70*/  ISETP.NE.U32.AND P1, PT, R2, 0x1, PT ;  /* 0x000000010200780c */ /* 0x000fce0003f25070 */
[----:B------:R-:W-:Y:S06]  /*0c80*/  @!P0 BRA `(.L_x_21) ;  /* 0x0000000000308947 */ /* 0x000fec0003800000 */
[----:B------:R-:W-:Y:S01]  /*0c90*/  IMAD R19, R3, R17, R16 ;  /* 0x0000001103137224 */ /* 0x000fe200078e0210 */
[----:B------:R-:W-:Y:S01]  /*0ca0*/  IADD3 R2, PT, PT, R7, R3, RZ ;  /* 0x0000000307027210 */ /* 0x000fe20007ffe0ff */
[----:B------:R-:W-:Y:S02]  /*0cb0*/  VIADD R3, R3, 0x2 ;  /* 0x0000000203037836 */ /* 0x000fe40000000000 */
[----:B------:R-:W-:Y:S01]  /*0cc0*/  IMAD R18, R19, 0x4, R4 ;  /* 0x0000000413127824 */ /* 0x000fe200078e0204 */
[----:B------:R-:W-:-:S04]  /*0cd0*/  LEA R2, R2, UR4, 0x2 ;  /* 0x0000000402027c11 */ /* 0x000fc8000f8e10ff */
[----:B------:R-:W-:Y:S01]  /*0ce0*/  LEA R22, R17, R18, 0x2 ;  /* 0x0000001211167211 */ /* 0x000fe200078e10ff */
[----:B------:R-:W-:Y:S04]  /*0cf0*/  LDS R21, [R18] ;  /* 0x0000000012157984 */ /* 0x000fe80000000800 */
[----:B------:R-:W0:Y:S04]  /*0d00*/  LDS R19, [R2] ;  /* 0x0000000002137984 */ /* 0x000e280000000800 */
[----:B------:R-:W-:Y:S04]  /*0d10*/  LDS R23, [R2+0x4] ;  /* 0x0000040002177984 */ /* 0x000fe80000000800 */
[----:B------:R-:W1:Y:S01]  /*0d20*/  LDS R22, [R22] ;  /* 0x0000000016167984 */ /* 0x000e620000000800 */
[----:B0-----:R-:W-:-:S04]  /*0d30*/  FFMA R10, R19, R21, R10 ;  /* 0x00000015130a7223 */ /* 0x001fc8000000000a */
[----:B-1----:R-:W-:-:S07]  /*0d40*/  FFMA R10, R23, R22, R10 ;  /* 0x00000016170a7223 */ /* 0x002fce000000000a */
.L_x_21:
[----:B------:R-:W-:Y:S05]  /*0d50*/  @P1 BRA `(.L_x_19) ;  /* 0x00000000001c1947 */ /* 0x000fea0003800000 */
[-C--:B------:R-:W-:Y:S01]  /*0d60*/  IADD3 R2, PT, PT, R7, R3.reuse, RZ ;  /* 0x0000000307027210 */ /* 0x080fe20007ffe0ff */
[----:B------:R-:W-:-:S03]  /*0d70*/  IMAD R3, R17, R3, R16 ;  /* 0x0000000311037224 */ /* 0x000fc600078e0210 */
[----:B------:R-:W-:Y:S01]  /*0d80*/  LEA R2, R2, UR4, 0x2 ;  /* 0x0000000402027c11 */ /* 0x000fe2000f8e10ff */
[----:B------:R-:W-:-:S04]  /*0d90*/  IMAD R18, R3, 0x4, R4 ;  /* 0x0000000403127824 */ /* 0x000fc800078e0204 */
[----:B------:R-:W-:Y:S04]  /*0da0*/  LDS R3, [R2] ;  /* 0x0000000002037984 */ /* 0x000fe80000000800 */
[----:B------:R-:W0:Y:S02]  /*0db0*/  LDS R18, [R18] ;  /* 0x0000000012127984 */ /* 0x000e240000000800 */
[----:B0-----:R-:W-:-:S07]  /*0dc0*/  FFMA R10, R3, R18, R10 ;  /* 0x00000012030a7223 */ /* 0x001fce000000000a */
.L_x_19:
[----:B------:R-:W-:Y:S01]  /*0dd0*/  IADD3 R5, PT, PT, R17, R5, RZ ;  /* 0x0000000511057210 */ /* 0x000fe20007ffe0ff */
[----:B------:R-:W-:Y:S01]  /*0de0*/  BAR.SYNC.DEFER_BLOCKING 0x0 ;  /* 0x0000000000007b1d */ /* 0x000fe20000010000 */
[----:B------:R-:W-:Y:S02]  /*0df0*/  IMAD.IADD R6, R15, 0x1, R6 ;  /* 0x000000010f067824 */ /* 0x000fe400078e0206 */
[----:B------:R-:W-:-:S13]  /*0e00*/  ISETP.GT.AND P0, PT, R5, R12, PT ;  /* 0x0000000c0500720c */ /* 0x000fda0003f04270 */
[----:B------:R-:W-:Y:S05]  /*0e10*/  @!P0 BRA `(.L_x_22) ;  /* 0xfffffff000fc8947 */ /* 0x000fea000383ffff */
.L_x_12:
[----:B------:R-:W-:-:S06]  /*0e20*/  UIMAD UR5, UR8, UR8, URZ ;  /* 0x00000008080572a4 */ /* 0x000fcc000f8e02ff */
[----:B------:R-:W-:-:S13]  /*0e30*/  ISETP.GE.U32.AND P0, PT, R9, UR5, PT ;  /* 0x0000000509007c0c */ /* 0x000fda000bf06070 */
[----:B------:R-:W-:Y:S05]  /*0e40*/  @P0 EXIT ;  /* 0x000000000000094d */ /* 0x000fea0003800000 */
[----:B------:R-:W0:Y:S01]  /*0e50*/  I2F.U32.RP R4, UR8 ;  /* 0x0000000800047d06 */ /* 0x000e220008209000 */
[----:B------:R-:W-:Y:S01]  /*0e60*/  HFMA2 R2, -RZ, RZ, 0, 0 ;  /* 0x00000000ff027431 */ /* 0x000fe200000001ff */
[----:B------:R-:W-:-:S06]  /*0e70*/  ISETP.NE.U32.AND P0, PT, RZ, UR8, PT ;  /* 0x00000008ff007c0c */ /* 0x000fcc000bf05070 */
[----:B0-----:R-:W0:Y:S02]  /*0e80*/  MUFU.RCP R4, R4 ;  /* 0x0000000400047308 */ /* 0x001e240000001000 */
[----:B0-----:R-:W-:Y:S02]  /*0e90*/  IADD3 R3, PT, PT, R4, 0xffffffe, RZ ;  /* 0x0ffffffe04037810 */ /* 0x001fe40007ffe0ff */
[----:B------:R-:W-:-:S04]  /*0ea0*/  LOP3.LUT R4, RZ, UR8, RZ, 0x33, !PT ;  /* 0x00000008ff047c12 */ /* 0x000fc8000f8e33ff */
[----:B------:R-:W0:Y:S02]  /*0eb0*/  F2I.FTZ.U32.TRUNC.NTZ R3, R3 ;  /* 0x0000000300037305 */ /* 0x000e24000021f000 */
[----:B0-----:R-:W-:-:S04]  /*0ec0*/  IMAD.MOV R5, RZ, RZ, -R3 ;  /* 0x000000ffff057224 */ /* 0x001fc800078e0a03 */
        /* <DEDUP_REMOVED lines=38> */
[----:B------:R-:W-:Y:S01]  /*1130*/  STG.E desc[UR6][R2.64], R10 ;  /* 0x0000000a02007986 */ /* 0x000fe2000c101906 */
[----:B------:R-:W-:Y:S05]  /*1140*/  EXIT ;  /* 0x000000000000794d */ /* 0x000fea0003800000 */
.L_x_23:
        /* <DEDUP_REMOVED lines=11> */
.L_x_37:


//--------------------- .text._Z13matmul_kernelIiEvPKT_S2_PS0_j --------------------------
	.section	.text._Z13matmul_kernelIiEvPKT_S2_PS0_j,"ax",@progbits
	.align	128
        .global         _Z13matmul_kernelIiEvPKT_S2_PS0_j
        .type           _Z13matmul_kernelIiEvPKT_S2_PS0_j,@function
        .size           _Z13matmul_kernelIiEvPKT_S2_PS0_j,(.L_x_38 - _Z13matmul_kernelIiEvPKT_S2_PS0_j)
        .other          _Z13matmul_kernelIiEvPKT_S2_PS0_j,@"STO_CUDA_ENTRY STV_DEFAULT"
_Z13matmul_kernelIiEvPKT_S2_PS0_j:
.text._Z13matmul_kernelIiEvPKT_S2_PS0_j:
[----:B------:R-:W-:Y:S08]  /*0000*/  LDC R1, c[0x0][0x37c] ;  /* 0x0000df00ff017b82 */ /* 0x000ff00000000800 */
[----:B------:R-:W0:Y:S01]  /*0010*/  LDC R17, c[0x0][0x360] ;  /* 0x0000d800ff117b82 */ /* 0x000e220000000800 */
[----:B------:R-:W0:Y:S01]  /*0020*/  LDCU UR8, c[0x0][0x398] ;  /* 0x00007300ff0877ac */ /* 0x000e220008000800 */
[----:B------:R-:W1:Y:S01]  /*0030*/  S2R R16, SR_TID.X ;  /* 0x0000000000107919 */ /* 0x000e620000002100 */
[----:B------:R-:W-:Y:S01]  /*0040*/  HFMA2 R10, -RZ, RZ, 0, 0 ;  /* 0x00000000ff0a7431 */ /* 0x000fe200000001ff */
[----:B------:R-:W2:Y:S01]  /*0050*/  LDCU.64 UR6, c[0x0][0x358] ;  /* 0x00006b00ff0677ac */ /* 0x000ea20008000a00 */
[----:B------:R-:W3:Y:S03]  /*0060*/  S2R R14, SR_TID.Y ;  /* 0x00000000000e7919 */ /* 0x000ee60000002200 */
[----:B------:R-:W4:Y:S08]  /*0070*/  S2UR UR5, SR_CTAID.Y ;  /* 0x00000000000579c3 */ /* 0x000f300000002600 */
[----:B------:R-:W5:Y:S01]  /*0080*/  S2UR UR4, SR_CTAID.X ;  /* 0x00000000000479c3 */ /* 0x000f620000002500 */
[----:B0-----:R-:W-:-:S04]  /*0090*/  IMAD R15, R17, UR8, RZ ;  /* 0x00000008110f7c24 */ /* 0x001fc8000f8e02ff */
[----:B----4-:R-:W-:-:S04]  /*00a0*/  IMAD R13, R15, UR5, RZ ;  /* 0x000000050f0d7c24 */ /* 0x010fc8000f8e02ff */
[----:B------:R-:W-:-:S04]  /*00b0*/  VIADD R12, R13, UR8 ;  /* 0x000000080d0c7c36 */ /* 0x000fc80008000000 */
[----:B------:R-:W-:Y:S02]  /*00c0*/  VIADD R12, R12, 0xffffffff ;  /* 0xffffffff0c0c7836 */ /* 0x000fe40000000000 */
[----:B-----5:R-:W-:-:S03]  /*00d0*/  IMAD R11, R17, UR4, RZ ;  /* 0x00000004110b7c24 */ /* 0x020fc6000f8e02ff */
[----:B------:R-:W-:Y:S01]  /*00e0*/  ISETP.GT.AND P0, PT, R13, R12, PT ;  /* 0x0000000c0d00720c */ /* 0x000fe20003f04270 */
[----:B-1----:R-:W-:-:S04]  /*00f0*/  IMAD.IADD R3, R11, 0x1, R16 ;  /* 0x000000010b037824 */ /* 0x002fc800078e0210 */
[----:B---3--:R-:W-:-:S04]  /*0100*/  IMAD R0, R14, UR8, R3 ;  /* 0x000000080e007c24 */ /* 0x008fc8000f8e0203 */
[----:B------:R-:W-:-:S04]  /*0110*/  IMAD.IADD R9, R13, 0x1, R0 ;  /* 0x000000010d097824 */ /* 0x000fc800078e0200 */
[----:B--2---:R-:W-:Y:S05]  /*0120*/  @P0 BRA `(.L_x_24) ;  /* 0x0000000c00bc0947 */ /* 0x004fea0003800000 */
[----:B------:R-:W0:Y:S01]  /*0130*/  S2UR UR5, SR_CgaCtaId ;  /* 0x00000000000579c3 */ /* 0x000e220000008800 */
[C---:B------:R-:W-:Y:S01]  /*0140*/  IMAD R0, R17.reuse, R17, RZ ;  /* 0x0000001111007224 */ /* 0x040fe200078e02ff */
[----:B------:R-:W-:Y:S01]  /*0150*/  UMOV UR4, 0x400 ;  /* 0x0000040000047882 */ /* 0x000fe20000000000 */
[----:B------:R-:W-:Y:S01]  /*0160*/  IMAD R8, R14, UR8, R16 ;  /* 0x000000080e087c24 */ /* 0x000fe2000f8e0210 */
[C---:B------:R-:W-:Y:S01]  /*0170*/  LOP3.LUT R18, R17.reuse, 0x7, RZ, 0xc0, !PT ;  /* 0x0000000711127812 */ /* 0x040fe200078ec0ff */
[----:B------:R-:W-:Y:S02]  /*0180*/  IMAD.SHL.U32 R3, R0, 0x4, RZ ;  /* 0x0000000400037824 */ /* 0x000fe400078e00ff */
[----:B------:R-:W-:Y:S02]  /*0190*/  IMAD R7, R17, R14, RZ ;  /* 0x0000000e11077224 */ /* 0x000fe400078e02ff */
[----:B------:R-:W-:Y:S01]  /*01a0*/  IMAD.MOV.U32 R10, RZ, RZ, RZ ;  /* 0x000000ffff0a7224 */ /* 0x000fe200078e00ff */
[----:B------:R-:W-:Y:S01]  /*01b0*/  LEA R0, R16, R3, 0x2 ;  /* 0x0000000310007211 */ /* 0x000fe200078e10ff */
[----:B------:R-:W-:-:S02]  /*01c0*/  IMAD.MOV.U32 R6, RZ, RZ, R11 ;  /* 0x000000ffff067224 */ /* 0x000fc400078e000b */
[----:B------:R-:W-:Y:S01]  /*01d0*/  IMAD.MOV.U32 R5, RZ, RZ, R13 ;  /* 0x000000ffff057224 */ /* 0x000fe200078e000d */
[----:B0-----:R-:W-:-:S06]  /*01e0*/  ULEA UR4, UR5, UR4, 0x18 ;  /* 0x0000000405047291 */ /* 0x001fcc000f8ec0ff */
[----:B------:R-:W-:Y:S01]  /*01f0*/  VIADD R4, R3, UR4 ;  /* 0x0000000403047c36 */ /* 0x000fe20008000000 */
[----:B------:R-:W-:-:S07]  /*0200*/  IADD3 R0, PT, PT, R0, UR4, RZ ;  /* 0x0000000400007c10 */ /* 0x000fce000fffe0ff */
.L_x_34:
[----:B0-----:R-:W0:Y:S01]  /*0210*/  LDCU UR8, c[0x0][0x398] ;  /* 0x00007300ff0877ac */ /* 0x001e220008000800 */
[----:B------:R-:W-:Y:S01]  /*0220*/  BSSY.RECONVERGENT B0, `(.L_x_25) ;  /* 0x0000031000007945 */ /* 0x000fe20003800200 */
[----:B0-----:R-:W0:Y:S08]  /*0230*/  I2F.U32.RP R19, UR8 ;  /* 0x0000000800137d06 */ /* 0x001e300008209000 */
[----:B0-----:R-:W0:Y:S02]  /*0240*/  MUFU.RCP R19, R19 ;  /* 0x0000001300137308 */ /* 0x001e240000001000 */
[----:B0-----:R-:W-:Y:S01]  /*0250*/  VIADD R2, R19, 0xffffffe ;  /* 0x0ffffffe13027836 */ /* 0x001fe20000000000 */
[----:B------:R-:W-:-:S05]  /*0260*/  IADD3 R19, PT, PT, R8, R6, RZ ;  /* 0x0000000608137210 */ /* 0x000fca0007ffe0ff */
[----:B-1----:R0:W1:Y:S02]  /*0270*/  F2I.FTZ.U32.TRUNC.NTZ R3, R2 ;  /* 0x0000000200037305 */ /* 0x002064000021f000 */
[----:B0-----:R-:W-:Y:S02]  /*0280*/  IMAD.MOV.U32 R2, RZ, RZ, RZ ;  /* 0x000000ffff027224 */ /* 0x001fe400078e00ff */
[----:B-12---:R-:W-:-:S04]  /*0290*/  IMAD R20, R3, UR8, RZ ;  /* 0x0000000803147c24 */ /* 0x006fc8000f8e02ff */
[----:B------:R-:W-:-:S04]  /*02a0*/  IMAD.MOV R21, RZ, RZ, -R20 ;  /* 0x000000ffff157224 */ /* 0x000fc800078e0a14 */
[----:B------:R-:W-:Y:S01]  /*02b0*/  IMAD.HI.U32 R22, R3, R21, R2 ;  /* 0x0000001503167227 */ /* 0x000fe200078e0002 */
[----:B------:R-:W-:-:S05]  /*02c0*/  IADD3 R21, PT, PT, R8, R5, RZ ;  /* 0x0000000508157210 */ /* 0x000fca0007ffe0ff */
[----:B------:R-:W-:-:S04]  /*02d0*/  IMAD.HI.U32 R25, R22, R21, RZ ;  /* 0x0000001516197227 */ /* 0x000fc800078e00ff */
[----:B------:R-:W-:-:S04]  /*02e0*/  IMAD.HI.U32 R23, R22, R5, RZ ;  /* 0x0000000516177227 */ /* 0x000fc800078e00ff */
[----:B------:R-:W-:Y:S02]  /*02f0*/  IMAD.MOV R24, RZ, RZ, -R25 ;  /* 0x000000ffff187224 */ /* 0x000fe400078e0a19 */
[----:B------:R-:W-:Y:S02]  /*0300*/  IMAD.MOV R20, RZ, RZ, -R23 ;  /* 0x000000ffff147224 */ /* 0x000fe400078e0a17 */
[----:B------:R-:W-:Y:S02]  /*0310*/  IMAD R2, R24, UR8, R21 ;  /* 0x0000000818027c24 */ /* 0x000fe4000f8e0215 */
[----:B------:R-:W-:Y:S01]  /*0320*/  IMAD R3, R20, UR8, R5 ;  /* 0x0000000814037c24 */ /* 0x000fe2000f8e0205 */
[----:B------:R-:W-:Y:S02]  /*0330*/  LOP3.LUT R20, RZ, UR8, RZ, 0x33, !PT ;  /* 0x00000008ff147c12 */ /* 0x000fe4000f8e33ff */
[----:B------:R-:W-:Y:S02]  /*0340*/  ISETP.GE.U32.AND P3, PT, R2, UR8, PT ;  /* 0x0000000802007c0c */ /* 0x000fe4000bf66070 */
[----:B------:R-:W-:-:S11]  /*0350*/  ISETP.GE.U32.AND P1, PT, R3, UR8, PT ;  /* 0x0000000803007c0c */ /* 0x000fd6000bf26070 */
[----:B------:R-:W-:Y:S01]  /*0360*/  @P3 VIADD R2, R2, -UR8 ;  /* 0x8000000802023c36 */ /* 0x000fe20008000000 */
[----:B------:R-:W-:Y:S01]  /*0370*/  @P3 IADD3 R25, PT, PT, R25, 0x1, RZ ;  /* 0x0000000119193810 */ /* 0x000fe20007ffe0ff */
[----:B------:R-:W-:Y:S01]  /*0380*/  @P1 VIADD R23, R23, 0x1 ;  /* 0x0000000117171836 */ /* 0x000fe20000000000 */
[----:B------:R-:W-:Y:S02]  /*0390*/  @P1 IADD3 R3, PT, PT, R3, -UR8, RZ ;  /* 0x8000000803031c10 */ /* 0x000fe4000fffe0ff */
[----:B------:R-:W-:Y:S02]  /*03a0*/  ISETP.GE.U32.AND P2, PT, R2, UR8, PT ;  /* 0x0000000802007c0c */ /* 0x000fe4000bf46070 */
[----:B------:R-:W-:Y:S02]  /*03b0*/  ISETP.GE.U32.AND P0, PT, R3, UR8, PT ;  /* 0x0000000803007c0c */ /* 0x000fe4000bf06070 */
[----:B------:R-:W-:-:S09]  /*03c0*/  ISETP.NE.U32.AND P1, PT, RZ, UR8, PT ;  /* 0x00000008ff007c0c */ /* 0x000fd2000bf25070 */
[----:B------:R-:W-:Y:S02]  /*03d0*/  @P2 VIADD R25, R25, 0x1 ;  /* 0x0000000119192836 */ /* 0x000fe40000000000 */
[----:B------:R-:W-:-:S03]  /*03e0*/  @P0 VIADD R23, R23, 0x1 ;  /* 0x0000000117170836 */ /* 0x000fc60000000000 */
[C---:B------:R-:W-:Y:S02]  /*03f0*/  SEL R25, R20.reuse, R25, !P1 ;  /* 0x0000001914197207 */ /* 0x040fe40004800000 */
[----:B------:R-:W-:-:S04]  /*0400*/  SEL R23, R20, R23, !P1 ;  /* 0x0000001714177207 */ /* 0x000fc80004800000 */
[----:B------:R-:W-:-:S04]  /*0410*/  VIADDMNMX.U32 R23, R23, R14, R25, !PT ;  /* 0x0000000e17177246 */ /* 0x000fc80007800019 */
[----:B------:R-:W-:Y:S01]  /*0420*/  ISETP.GE.U32.AND P3, PT, R23, UR8, PT ;  /* 0x0000000817007c0c */ /* 0x000fe2000bf66070 */
[----:B------:R-:W-:-:S12]  /*0430*/  IMAD.MOV.U32 R23, RZ, RZ, RZ ;  /* 0x000000ffff177224 */ /* 0x000fd800078e00ff */
[----:B---34-:R-:W-:Y:S05]  /*0440*/  @P3 BRA `(.L_x_26) ;  /* 0x0000000000383947 */ /* 0x018fea0003800000 */
[----:B------:R-:W-:Y:S01]  /*0450*/  VIADD R24, R3, -UR8 ;  /* 0x8000000803187c36 */ /* 0x000fe20008000000 */
[----:B------:R-:W-:-:S04]  /*0460*/  IADD3 R25, PT, PT, R2, -UR8, RZ ;  /* 0x8000000802197c10 */ /* 0x000fc8000fffe0ff */
        /* <DEDUP_REMOVED lines=10> */
[----:B------:R-:W2:Y:S02]  /*0510*/  LDG.E R2, desc[UR6][R2.64] ;  /* 0x0000000602027981 */ /* 0x000ea4000c1e1900 */
[----:B--2---:R-:W-:-:S07]  /*0520*/  I2FP.F32.S32 R23, R2 ;  /* 0x0000000200177245 */ /* 0x004fce0000201400 */
.L_x_26:
[----:B------:R-:W-:Y:S05]  /*0530*/  BSYNC.RECONVERGENT B0 ;  /* 0x0000000000007941 */ /* 0x000fea0003800200 */
.L_x_25:
[C---:B------:R-:W-:Y:S01]  /*0540*/  IMAD.HI.U32 R27, R22.reuse, R6, RZ ;  /* 0x00000006161b7227 */ /* 0x040fe200078e00ff */
[----:B------:R-:W-:Y:S01]  /*0550*/  BSSY.RECONVERGENT B0, `(.L_x_27) ;  /* 0x0000027000007945 */ /* 0x000fe20003800200 */
[----:B------:R-:W-:Y:S02]  /*0560*/  MOV R24, RZ ;  /* 0x000000ff00187202 */ /* 0x000fe40000000f00 */
[----:B------:R-:W-:Y:S01]  /*0570*/  IMAD.HI.U32 R25, R22, R19, RZ ;  /* 0x0000001316197227 */ /* 0x000fe200078e00ff */
[----:B------:R-:W-:-:S03]  /*0580*/  IADD3 R21, PT, PT, -R27, RZ, RZ ;  /* 0x000000ff1b157210 */ /* 0x000fc60007ffe1ff */
[----:B------:R-:W-:-:S04]  /*0590*/  IMAD.MOV R2, RZ, RZ, -R25 ;  /* 0x000000ffff027224 */ /* 0x000fc800078e0a19 */
[----:B------:R-:W-:Y:S02]  /*05a0*/  IMAD R3, R2, UR8, R19 ;  /* 0x0000000802037c24 */ /* 0x000fe4000f8e0213 */
[----:B------:R-:W-:Y:S01]  /*05b0*/  IMAD R2, R21, UR8, R6 ;  /* 0x0000000815027c24 */ /* 0x000fe2000f8e0206 */
[----:B------:R-:W-:Y:S02]  /*05c0*/  IADD3 R21, PT, PT, R7, R16, RZ ;  /* 0x0000001007157210 */ /* 0x000fe40007ffe0ff */
[----:B------:R-:W-:Y:S02]  /*05d0*/  ISETP.GE.U32.AND P3, PT, R3, UR8, PT ;  /* 0x0000000803007c0c */ /* 0x000fe4000bf66070 */
[----:B------:R-:W-:Y:S02]  /*05e0*/  ISETP.GE.U32.AND P4, PT, R2, UR8, PT ;  /* 0x0000000802007c0c */ /* 0x000fe4000bf86070 */
[C---:B------:R-:W-:Y:S01]  /*05f0*/  LEA R22, R21.reuse, UR4, 0x2 ;  /* 0x0000000415167c11 */ /* 0x040fe2000f8e10ff */
[----:B------:R-:W-:-:S04]  /*0600*/  IMAD R21, R21, 0x4, R4 ;  /* 0x0000000415157824 */ /* 0x000fc800078e0204 */
[----:B------:R0:W-:Y:S04]  /*0610*/  STS [R22], R23 ;  /* 0x0000001716007388 */ /* 0x0001e80000000800 */
[----:B------:R-:W-:Y:S02]  /*0620*/  @P3 VIADD R3, R3, -UR8 ;  /* 0x8000000803033c36 */ /* 0x000fe40008000000 */
[----:B------:R-:W-:Y:S02]  /*0630*/  @P4 VIADD R2, R2, -UR8 ;  /* 0x8000000802024c36 */ /* 0x000fe40008000000 */
[----:B------:R-:W-:Y:S01]  /*0640*/  @P3 VIADD R25, R25, 0x1 ;  /* 0x0000000119193836 */ /* 0x000fe20000000000 */
[----:B------:R-:W-:Y:S01]  /*0650*/  ISETP.GE.U32.AND P0, PT, R3, UR8, PT ;  /* 0x0000000803007c0c */ /* 0x000fe2000bf06070 */
[----:B------:R-:W-:Y:S01]  /*0660*/  @P4 VIADD R27, R27, 0x1 ;  /* 0x000000011b1b4836 */ /* 0x000fe20000000000 */
[----:B------:R-:W-:-:S11]  /*0670*/  ISETP.GE.U32.AND P2, PT, R2, UR8, PT ;  /* 0x0000000802007c0c */ /* 0x000fd6000bf46070 */
[----:B------:R-:W-:Y:S02]  /*0680*/  @P0 IADD3 R25, PT, PT, R25, 0x1, RZ ;  /* 0x0000000119190810 */ /* 0x000fe40007ffe0ff */
[----:B------:R-:W-:Y:S02]  /*0690*/  @P2 VIADD R27, R27, 0x1 ;  /* 0x000000011b1b2836 */ /* 0x000fe40000000000 */
[----:B------:R-:W-:-:S03]  /*06a0*/  SEL R25, R20, R25, !P1 ;  /* 0x0000001914197207 */ /* 0x000fc60004800000 */
[----:B------:R-:W-:-:S04]  /*06b0*/  SEL R27, R20, R27, !P1 ;  /* 0x0000001b141b7207 */ /* 0x000fc80004800000 */
[----:B------:R-:W-:-:S04]  /*06c0*/  VIADDMNMX.U32 R25, R27, R14, R25, !PT ;  /* 0x0000000e1b197246 */ /* 0x000fc80007800019 */
[----:B------:R-:W-:-:S13]  /*06d0*/  ISETP.GE.U32.AND P3, PT, R25, UR8, PT ;  /* 0x0000000819007c0c */ /* 0x000fda000bf66070 */
[----:B0-----:R-:W-:Y:S05]  /*06e0*/  @P3 BRA `(.L_x_28) ;  /* 0x0000000000343947 */ /* 0x001fea0003800000 */
[----:B------:R-:W-:-:S05]  /*06f0*/  VIADD R23, R2, -UR8 ;  /* 0x8000000802177c36 */ /* 0x000fca0008000000 */
[----:B------:R-:W-:Y:S01]  /*0700*/  SEL R23, R23, R2, P2 ;  /* 0x0000000217177207 */ /* 0x000fe20001000000 */
[----:B------:R-:W-:-:S03]  /*0710*/  VIADD R2, R3, -UR8 ;  /* 0x8000000803027c36 */ /* 0x000fc60008000000 */
[----:B------:R-:W-:Y:S02]  /*0720*/  SEL R23, R20, R23, !P1 ;  /* 0x0000001714177207 */ /* 0x000fe40004800000 */
[----:B------:R-:W-:Y:S02]  /*0730*/  @P1 SEL R20, R2, R3, P0 ;  /* 0x0000000302141207 */ /* 0x000fe40000000000 */
[----:B------:R-:W-:-:S04]  /*0740*/  IADD3 R22, PT, PT, R23, R16, RZ ;  /* 0x0000001017167210 */ /* 0x000fc80007ffe0ff */
[----:B------:R-:W-:-:S04]  /*0750*/  ISETP.GE.U32.AND P0, PT, R22, UR8, PT ;  /* 0x0000000816007c0c */ /* 0x000fc8000bf06070 */
[----:B------:R-:W-:-:S13]  /*0760*/  ISETP.LT.U32.OR P0, PT, R20, R23, P0 ;  /* 0x000000171400720c */ /* 0x000fda0000701470 */
[----:B------:R-:W-:Y:S05]  /*0770*/  @P0 BRA `(.L_x_28) ;  /* 0x0000000000100947 */ /* 0x000fea0003800000 */
[----:B------:R-:W0:Y:S02]  /*0780*/  LDC.64 R2, c[0x0][0x388] ;  /* 0x0000e200ff027b82 */ /* 0x000e240000000a00 */
[----:B0-----:R-:W-:-:S06]  /*0790*/  IMAD.WIDE R2, R19, 0x4, R2 ;  /* 0x0000000413027825 */ /* 0x001fcc00078e0202 */
[----:B------:R-:W2:Y:S02]  /*07a0*/  LDG.E R2, desc[UR6][R2.64] ;  /* 0x0000000602027981 */ /* 0x000ea4000c1e1900 */
[----:B--2---:R-:W-:-:S07]  /*07b0*/  I2FP.F32.S32 R24, R2 ;  /* 0x0000000200187245 */ /* 0x004fce0000201400 */
.L_x_28:
[----:B------:R-:W-:Y:S05]  /*07c0*/  BSYNC.RECONVERGENT B0 ;  /* 0x0000000000007941 */ /* 0x000fea0003800200 */
.L_x_27:
[----:B------:R-:W-:Y:S01]  /*07d0*/  ISETP.GE.U32.AND P0, PT, R17, 0x8, PT ;  /* 0x000000081100780c */ /* 0x000fe20003f06070 */
[----:B------:R0:W-:Y:S01]  /*07e0*/  STS [R21], R24 ;  /* 0x0000001815007388 */ /* 0x0001e20000000800 */
[----:B------:R-:W-:Y:S01]  /*07f0*/  IMAD.MOV.U32 R19, RZ, RZ, RZ ;  /* 0x000000ffff137224 */ /* 0x000fe200078e00ff */
[----:B------:R-:W-:Y:S10]  /*0800*/  BAR.SYNC.DEFER_BLOCKING 0x0 ;  /* 0x0000000000007b1d */ /* 0x000ff40000010000 */
[----:B0-----:R-:W-:Y:S05]  /*0810*/  @!P0 BRA `(.L_x_29) ;  /* 0x0000000000e88947 */ /* 0x001fea0003800000 */
[----:B------:R-:W-:Y:S01]  /*0820*/  LOP3.LUT R20, R17, 0xfffffff8, RZ, 0xc0, !PT ;  /* 0xfffffff811147812 */ /* 0x000fe200078ec0ff */
[----:B------:R-:W-:Y:S01]  /*0830*/  IMAD.MOV.U32 R2, RZ, RZ, R0 ;  /* 0x000000ffff027224 */ /* 0x000fe200078e0000 */
[----:B------:R-:W-:Y:S02]  /*0840*/  LEA R3, R7, UR4, 0x2 ;  /* 0x0000000407037c11 */ /* 0x000fe4000f8e10ff */
[----:B------:R-:W-:Y:S01]  /*0850*/  LOP3.LUT R19, R17, 0x7f8, RZ, 0xc0, !PT ;  /* 0x000007f811137812 */ /* 0x000fe200078ec0ff */
[----:B------:R-:W-:Y:S01]  /*0860*/  IMAD.MOV R20, RZ, RZ, -R20 ;  /* 0x000000ffff147224 */ /* 0x000fe200078e0a14 */
[----:B------:R-:W-:-:S07]  /*0870*/  IADD3 R3, PT, PT, R3, 0x10, RZ ;  /* 0x0000001003037810 */ /* 0x000fce0007ffe0ff */
.L_x_30:
[----:B------:R-:W-:Y:S01]  /*0880*/  LDS R23, [R3+-0x10] ;  /* 0xfffff00003177984 */ /* 0x000fe20000000800 */
[C---:B------:R-:W-:Y:S01]  /*0890*/  IMAD R26, R17.reuse, 0x4, R2 ;  /* 0x00000004111a7824 */ /* 0x040fe200078e0202 */
[----:B-1----:R-:W-:Y:S02]  /*08a0*/  I2FP.F32.S32 R10, R10 ;  /* 0x0000000a000a7245 */ /* 0x002fe40000201400 */
[----:B0-----:R0:W1:Y:S01]  /*08b0*/  LDS R24, [R2] ;  /* 0x0000000002187984 */ /* 0x0010620000000800 */
[----:B------:R-:W-:Y:S02]  /*08c0*/  IADD3 R20, PT, PT, R20, 0x8, RZ ;  /* 0x0000000814147810 */ /* 0x000fe40007ffe0ff */
[----:B------:R-:W-:Y:S01]  /*08d0*/  LEA R25, R17, R26, 0x2 ;  /* 0x0000001a11197211 */ /* 0x000fe200078e10ff */
[----:B------:R-:W-:Y:S01]  /*08e0*/  LDS R21, [R3+-0xc] ;  /* 0xfffff40003157984 */ /* 0x000fe20000000800 */
[----:B------:R-:W-:-:S03]  /*08f0*/  ISETP.NE.AND P0, PT, R20, RZ, PT ;  /* 0x000000ff1400720c */ /* 0x000fc60003f05270 */
[----:B------:R2:W3:Y:S01]  /*0900*/  LDS R22, [R26] ;  /* 0x000000001a167984 */ /* 0x0004e20000000800 */
[C---:B------:R-:W-:Y:S02]  /*0910*/  IMAD R29, R17.reuse, 0x4, R25 ;  /* 0x00000004111d7824 */ /* 0x040fe400078e0219 */
[C---:B0-----:R-:W-:Y:S02]  /*0920*/  IMAD R2, R17.reuse, 0x20, R2 ;  /* 0x0000002011027824 */ /* 0x041fe400078e0202 */
[----:B--2---:R-:W-:Y:S02]  /*0930*/  IMAD R26, R17, 0x4, R29 ;  /* 0x00000004111a7824 */ /* 0x004fe400078e021d */
[----:B-1----:R-:W-:Y:S02]  /*0940*/  FFMA R24, R23, R24, R10 ;  /* 0x0000001817187223 */ /* 0x002fe4000000000a */
[----:B------:R-:W-:Y:S04]  /*0950*/  LDS R10, [R3+-0x8] ;  /* 0xfffff800030a7984 */ /* 0x000fe80000000800 */
[----:B------:R-:W0:Y:S01]  /*0960*/  F2I.TRUNC.NTZ R24, R24 ;  /* 0x0000001800187305 */ /* 0x000e22000020f100 */
[----:B------:R-:W1:Y:S01]  /*0970*/  LDS R23, [R25] ;  /* 0x0000000019177984 */ /* 0x000e620000000800 */
[----:B0-----:R-:W-:-:S05]  /*0980*/  I2FP.F32.S32 R28, R24 ;  /* 0x00000018001c7245 */ /* 0x001fca0000201400 */
[----:B---3--:R-:W-:Y:S02]  /*0990*/  FFMA R28, R21, R22, R28 ;  /* 0x00000016151c7223 */ /* 0x008fe4000000001c */
[----:B------:R-:W-:Y:S04]  /*09a0*/  LDS R21, [R3+-0x4] ;  /* 0xfffffc0003157984 */ /* 0x000fe80000000800 */
[----:B------:R-:W0:Y:S01]  /*09b0*/  F2I.TRUNC.NTZ R28, R28 ;  /* 0x0000001c001c7305 */ /* 0x000e22000020f100 */
[----:B------:R-:W2:Y:S01]  /*09c0*/  LDS R22, [R29] ;  /* 0x000000001d167984 */ /* 0x000ea20000000800 */
[----:B0-----:R-:W-:Y:S02]  /*09d0*/  I2FP.F32.S32 R27, R28 ;  /* 0x0000001c001b7245 */ /* 0x001fe40000201400 */
[----:B------:R-:W-:-:S03]  /*09e0*/  LEA R28, R17, R26, 0x2 ;  /* 0x0000001a111c7211 */ /* 0x000fc600078e10ff */
[----:B-1----:R-:W-:Y:S02]  /*09f0*/  FFMA R27, R10, R23, R27 ;  /* 0x000000170a1b7223 */ /* 0x002fe4000000001b */
[----:B------:R-:W-:Y:S04]  /*0a00*/  LDS R10, [R3] ;  /* 0x00000000030a7984 */ /* 0x000fe80000000800 */
[----:B------:R-:W0:Y:S01]  /*0a10*/  F2I.TRUNC.NTZ R27, R27 ;  /* 0x0000001b001b7305 */ /* 0x000e22000020f100 */
[----:B------:R-:W1:Y:S01]  /*0a20*/  LDS R23, [R26] ;  /* 0x000000001a177984 */ /* 0x000e620000000800 */
[----:B0-----:R-:W-:Y:S01]  /*0a30*/  I2FP.F32.S32 R24, R27 ;  /* 0x0000001b00187245 */ /* 0x001fe20000201400 */
[----:B------:R-:W-:-:S04]  /*0a40*/  IMAD R27, R17, 0x4, R28 ;  /* 0x00000004111b7824 */ /* 0x000fc800078e021c */
[----:B--2---:R-:W-:Y:S02]  /*0a50*/  FFMA R24, R21, R22, R24 ;  /* 0x0000001615187223 */ /* 0x004fe40000000018 */
[----:B------:R-:W-:Y:S04]  /*0a60*/  LDS R21, [R3+0x4] ;  /* 0x0000040003157984 */ /* 0x000fe80000000800 */
[----:B------:R-:W0:Y:S01]  /*0a70*/  F2I.TRUNC.NTZ R24, R24 ;  /* 0x0000001800187305 */ /* 0x000e22000020f100 */
[----:B------:R-:W2:Y:S01]  /*0a80*/  LDS R22, [R28] ;  /* 0x000000001c167984 */ /* 0x000ea20000000800 */
[----:B0-----:R-:W-:Y:S01]  /*0a90*/  I2FP.F32.S32 R25, R24 ;  /* 0x0000001800197245 */ /* 0x001fe20000201400 */
[----:B------:R-:W-:-:S04]  /*0aa0*/  IMAD R24, R17, 0x4, R27 ;  /* 0x0000000411187824 */ /* 0x000fc800078e021b */
[----:B-1----:R-:W-:Y:S02]  /*0ab0*/  FFMA R25, R10, R23, R25 ;  /* 0x000000170a197223 */ /* 0x002fe40000000019 */
[----:B------:R-:W-:Y:S04]  /*0ac0*/  LDS R10, [R3+0x8] ;  /* 0x00000800030a7984 */ /* 0x000fe80000000800 */
[----:B------:R-:W0:Y:S01]  /*0ad0*/  F2I.TRUNC.NTZ R25, R25 ;  /* 0x0000001900197305 */ /* 0x000e22000020f100 */
[----:B------:R-:W1:Y:S04]  /*0ae0*/  LDS R23, [R27] ;  /* 0x000000001b177984 */ /* 0x000e680000000800 */
[----:B------:R-:W-:Y:S01]  /*0af0*/  LDS R24, [R24] ;  /* 0x0000000018187984 */ /* 0x000fe20000000800 */
[----:B0-----:R-:W-:-:S05]  /*0b00*/  I2FP.F32.S32 R26, R25 ;  /* 0x00000019001a7245 */ /* 0x001fca0000201400 */
[----:B--2---:R-:W-:Y:S02]  /*0b10*/  FFMA R21, R21, R22, R26 ;  /* 0x0000001615157223 */ /* 0x004fe4000000001a */
[----:B------:R0:W2:Y:S04]  /*0b20*/  LDS R22, [R3+0xc] ;  /* 0x00000c0003167984 */ /* 0x0000a80000000800 */
[----:B------:R-:W3:Y:S01]  /*0b30*/  F2I.TRUNC.NTZ R21, R21 ;  /* 0x0000001500157305 */ /* 0x000ee2000020f100 */
[----:B0-----:R-:W-:Y:S01]  /*0b40*/  VIADD R3, R3, 0x20 ;  /* 0x0000002003037836 */ /* 0x001fe20000000000 */
[----:B---3--:R-:W-:-:S05]  /*0b50*/  I2FP.F32.S32 R29, R21 ;  /* 0x00000015001d7245 */ /* 0x008fca0000201400 */
[----:B-1----:R-:W-:-:S06]  /*0b60*/  FFMA R23, R10, R23, R29 ;  /* 0x000000170a177223 */ /* 0x002fcc000000001d */
[----:B------:R-:W0:Y:S02]  /*0b70*/  F2I.TRUNC.NTZ R23, R23 ;  /* 0x0000001700177305 */ /* 0x000e24000020f100 */
[----:B0-----:R-:W-:-:S05]  /*0b80*/  I2FP.F32.S32 R25, R23 ;  /* 0x0000001700197245 */ /* 0x001fca0000201400 */
[----:B--2---:R-:W-:-:S04]  /*0b90*/  FFMA R22, R22, R24, R25 ;  /* 0x0000001816167223 */ /* 0x004fc80000000019 */
[----:B------:R0:W1:Y:S01]  /*0ba0*/  F2I.TRUNC.NTZ R10, R22 ;  /* 0x00000016000a7305 */ /* 0x000062000020f100 */
[----:B------:R-:W-:Y:S05]  /*0bb0*/  @P0 BRA `(.L_x_30) ;  /* 0xfffffffc00300947 */ /* 0x000fea000383ffff */
.L_x_29:
[----:B------:R-:W-:-:S13]  /*0bc0*/  ISETP.NE.AND P0, PT, R18, RZ, PT ;  /* 0x000000ff1200720c */ /* 0x000fda0003f05270 */
[----:B------:R-:W-:Y:S05]  /*0bd0*/  @!P0 BRA `(.L_x_31) ;  /* 0x0000000000fc8947 */ /* 0x000fea0003800000 */
[----:B------:R-:W-:Y:S02]  /*0be0*/  IADD3 R2, PT, PT, R18, -0x1, RZ ;  /* 0xffffffff12027810 */ /* 0x000fe40007ffe0ff */
[----:B------:R-:W-:Y:S02]  /*0bf0*/  LOP3.LUT P1, R23, R17, 0x3, RZ, 0xc0, !PT ;  /* 0x0000000311177812 */ /* 0x000fe4000782c0ff */
[----:B------:R-:W-:-:S13]  /*0c00*/  ISETP.GE.U32.AND P0, PT, R2, 0x3, PT ;  /* 0x000000030200780c */ /* 0x000fda0003f06070 */
[----:B------:R-:W-:Y:S05]  /*0c10*/  @!P0 BRA `(.L_x_32) ;  /* 0x0000000000708947 */ /* 0x000fea0003800000 */
[----:B------:R-:W-:Y:S01]  /*0c20*/  IMAD.IADD R2, R7, 0x1, R19 ;  /* 0x0000000107027824 */ /* 0x000fe200078e0213 */
[----:B-1----:R-:W-:Y:S01]  /*0c30*/  I2FP.F32.S32 R10, R10 ;  /* 0x0000000a000a7245 */ /* 0x002fe20000201400 */
[C---:B------:R-:W-:Y:S01]  /*0c40*/  IMAD R3, R19.reuse, R17, R16 ;  /* 0x0000001113037224 */ /* 0x040fe200078e0210 */
[----:B------:R-:W-:Y:S02]  /*0c50*/  IADD3 R19, PT, PT, R19, 0x4, RZ ;  /* 0x0000000413137810 */ /* 0x000fe40007ffe0ff */
[----:B------:R-:W-:Y:S01]  /*0c60*/  LEA R2, R2, UR4, 0x2 ;  /* 0x0000000402027c11 */ /* 0x000fe2000f8e10ff */
[----:B0-----:R-:W-:-:S04]  /*0c70*/  IMAD R22, R3, 0x4, R4 ;  /* 0x0000000403167824 */ /* 0x001fc800078e0204 */
[----:B------:R-:W-:Y:S01]  /*0c80*/  LDS R21, [R2] ;  /* 0x0000000002157984 */ /* 0x000fe20000000800 */
[----:B------:R-:W-:-:S03]  /*0c90*/  LEA R26, R17, R22, 0x2 ;  /* 0x00000016111a7211 */ /* 0x000fc600078e10ff */
[----:B------:R0:W1:Y:S02]  /*0ca0*/  LDS R24, [R22] ;  /* 0x0000000016187984 */ /* 0x0000640000000800 */
[C---:B------:R-:W-:Y:S02]  /*0cb0*/  IMAD R25, R17.reuse, 0x4, R26 ;  /* 0x0000000411197824 */ /* 0x040fe400078e021a */
[----:B------:R-:W-:Y:S04]  /*0cc0*/  LDS R3, [R2+0x4] ;  /* 0x0000040002037984 */ /* 0x000fe80000000800 */
[----:B------:R-:W2:Y:S01]  /*0cd0*/  LDS R20, [R26] ;  /* 0x000000001a147984 */ /* 0x000ea20000000800 */
[----:B0-----:R-:W-:-:S05]  /*0ce0*/  IMAD R22, R17, 0x4, R25 ;  /* 0x0000000411167824 */ /* 0x001fca00078e0219 */
[----:B------:R-:W-:Y:S01]  /*0cf0*/  LDS R29, [R22] ;  /* 0x00000000161d7984 */ /* 0x000fe20000000800 */
[----:B-1----:R-:W-:-:S03]  /*0d00*/  FFMA R24, R21, R24, R10 ;  /* 0x0000001815187223 */ /* 0x002fc6000000000a */
[----:B------:R-:W-:Y:S03]  /*0d10*/  LDS R10, [R2+0x8] ;  /* 0x00000800020a7984 */ /* 0x000fe60000000800 */
[----:B------:R-:W0:Y:S01]  /*0d20*/  F2I.TRUNC.NTZ R24, R24 ;  /* 0x0000001800187305 */ /* 0x000e22000020f100 */
[----:B------:R-:W1:Y:S01]  /*0d30*/  LDS R21, [R25] ;  /* 0x0000000019157984 */ /* 0x000e620000000800 */
[----:B0-----:R-:W-:-:S05]  /*0d40*/  I2FP.F32.S32 R28, R24 ;  /* 0x00000018001c7245 */ /* 0x001fca0000201400 */
[----:B--2---:R-:W-:Y:S02]  /*0d50*/  FFMA R3, R3, R20, R28 ;  /* 0x0000001403037223 */ /* 0x004fe4000000001c */
[----:B------:R-:W0:Y:S04]  /*0d60*/  LDS R20, [R2+0xc] ;  /* 0x00000c0002147984 */ /* 0x000e280000000800 */
[----:B------:R-:W2:Y:S02]  /*0d70*/  F2I.TRUNC.NTZ R3, R3 ;  /* 0x0000000300037305 */ /* 0x000ea4000020f100 */
[----:B--2---:R-:W-:-:S05]  /*0d80*/  I2FP.F32.S32 R27, R3 ;  /* 0x00000003001b7245 */ /* 0x004fca0000201400 */
[----:B-1----:R-:W-:-:S06]  /*0d90*/  FFMA R21, R10, R21, R27 ;  /* 0x000000150a157223 */ /* 0x002fcc000000001b */
[----:B------:R-:W1:Y:S02]  /*0da0*/  F2I.TRUNC.NTZ R21, R21 ;  /* 0x0000001500157305 */ /* 0x000e64000020f100 */
[----:B-1----:R-:W-:-:S05]  /*0db0*/  I2FP.F32.S32 R27, R21 ;  /* 0x00000015001b7245 */ /* 0x002fca0000201400 */
[----:B0-----:R-:W-:-:S04]  /*0dc0*/  FFMA R20, R20, R29, R27 ;  /* 0x0000001d14147223 */ /* 0x001fc8000000001b */
[----:B------:R2:W3:Y:S03]  /*0dd0*/  F2I.TRUNC.NTZ R10, R20 ;  /* 0x00000014000a7305 */ /* 0x0004e6000020f100 */
.L_x_32:
[----:B------:R-:W-:Y:S05]  /*0de0*/  @!P1 BRA `(.L_x_31) ;  /* 0x0000000000789947 */ /* 0x000fea0003800000 */
[----:B------:R-:W-:Y:S02]  /*0df0*/  ISETP.NE.AND P0, PT, R23, 0x1, PT ;  /* 0x000000011700780c */ /* 0x000fe40003f05270 */
[----:B------:R-:W-:-:S04]  /*0e00*/  LOP3.LUT R2, R17, 0x1, RZ, 0xc0, !PT ;  /* 0x0000000111027812 */ /* 0x000fc800078ec0ff */
[----:B------:R-:W-:-:S07]  /*0e10*/  ISETP.NE.U32.AND P1, PT, R2, 0x1, PT ;  /* 0x000000010200780c */ /* 0x000fce0003f25070 */
[----:B------:R-:W-:Y:S06]  /*0e20*/  @!P0 BRA `(.L_x_33) ;  /* 0x0000000000408947 */ /* 0x000fec0003800000 */
[----:B------:R-:W-:Y:S01]  /*0e30*/  IMAD.IADD R2, R7, 0x1, R19 ;  /* 0x0000000107027824 */ /* 0x000fe200078e0213 */
[----:B-1-3--:R-:W-:Y:S01]  /*0e40*/  I2FP.F32.S32 R10, R10 ;  /* 0x0000000a000a7245 */ /* 0x00afe20000201400 */
[C---:B------:R-:W-:Y:S02]  /*0e50*/  IMAD R3, R19.reuse, R17, R16 ;  /* 0x0000001113037224 */ /* 0x040fe400078e0210 */
[----:B------:R-:W-:Y:S01]  /*0e60*/  VIADD R19, R19, 0x2 ;  /* 0x0000000213137836 */ /* 0x000fe20000000000 */
[----:B------:R-:W-:Y:S01]  /*0e70*/  LEA R2, R2, UR4, 0x2 ;  /* 0x0000000402027c11 */ /* 0x000fe2000f8e10ff */
[----:B--2---:R-:W-:-:S04]  /*0e80*/  IMAD R20, R3, 0x4, R4 ;  /* 0x0000000403147824 */ /* 0x004fc800078e0204 */
[----:B------:R-:W-:Y:S01]  /*0e90*/  LDS R3, [R2] ;  /* 0x0000000002037984 */ /* 0x000fe20000000800 */
[----:B------:R-:W-:-:S03]  /*0ea0*/  LEA R23, R17, R20, 0x2 ;  /* 0x0000001411177211 */ /* 0x000fc600078e10ff */
[----:B0-----:R-:W0:Y:S04]  /*0eb0*/  LDS R22, [R20] ;  /* 0x0000000014167984 */ /* 0x001e280000000800 */
[----:B------:R-:W-:Y:S04]  /*0ec0*/  LDS R21, [R2+0x4] ;  /* 0x0000040002157984 */ /* 0x000fe80000000800 */
[----:B------:R-:W1:Y:S01]  /*0ed0*/  LDS R24, [R23] ;  /* 0x0000000017187984 */ /* 0x000e620000000800 */
[----:B0-----:R-:W-:-:S06]  /*0ee0*/  FFMA R3, R3, R22, R10 ;  /* 0x0000001603037223 */ /* 0x001fcc000000000a */
[----:B------:R-:W0:Y:S02]  /*0ef0*/  F2I.TRUNC.NTZ R3, R3 ;  /* 0x0000000300037305 */ /* 0x000e24000020f100 */
[----:B0-----:R-:W-:-:S05]  /*0f00*/  I2FP.F32.S32 R10, R3 ;  /* 0x00000003000a7245 */ /* 0x001fca0000201400 */
[----:B-1----:R-:W-:-:S06]  /*0f10*/  FFMA R10, R21, R24, R10 ;  /* 0x00000018150a7223 */ /* 0x002fcc000000000a */
[----:B------:R-:W4:Y:S02]  /*0f20*/  F2I.TRUNC.NTZ R10, R10 ;  /* 0x0000000a000a7305 */ /* 0x000f24000020f100 */
.L_x_33:
[----:B------:R-:W-:Y:S05]  /*0f30*/  @P1 BRA `(.L_x_31) ;  /* 0x0000000000241947 */ /* 0x000fea0003800000 */
[----:B------:R-:W-:Y:S01]  /*0f40*/  IMAD.IADD R2, R7, 0x1, R19 ;  /* 0x0000000107027824 */ /* 0x000fe200078e0213 */
[----:B-1-34-:R-:W-:Y:S01]  /*0f50*/  I2FP.F32.S32 R3, R10 ;  /* 0x0000000a00037245 */ /* 0x01afe20000201400 */
[----:B------:R-:W-:-:S03]  /*0f60*/  IMAD R19, R17, R19, R16 ;  /* 0x0000001311137224 */ /* 0x000fc600078e0210 */
[----:B------:R-:W-:Y:S02]  /*0f70*/  LEA R2, R2, UR4, 0x2 ;  /* 0x0000000402027c11 */ /* 0x000fe4000f8e10ff */
[----:B------:R-:W-:-:S04]  /*0f80*/  LEA R19, R19, R4, 0x2 ;  /* 0x0000000413137211 */ /* 0x000fc800078e10ff */
[----:B------:R-:W-:Y:S04]  /*0f90*/  LDS R2, [R2] ;  /* 0x0000000002027984 */ /* 0x000fe80000000800 */
[----:B------:R-:W1:Y:S02]  /*0fa0*/  LDS R19, [R19] ;  /* 0x0000000013137984 */ /* 0x000e640000000800 */
[----:B-1----:R-:W-:-:S06]  /*0fb0*/  FFMA R10, R2, R19, R3 ;  /* 0x00000013020a7223 */ /* 0x002fcc0000000003 */
[----:B------:R-:W1:Y:S02]  /*0fc0*/  F2I.TRUNC.NTZ R10, R10 ;  /* 0x0000000a000a7305 */ /* 0x000e64000020f100 */
.L_x_31:
[----:B------:R-:W-:Y:S01]  /*0fd0*/  IMAD.IADD R5, R17, 0x1, R5 ;  /* 0x0000000111057824 */ /* 0x000fe200078e0205 */
[----:B------:R-:W-:Y:S01]  /*0fe0*/  BAR.SYNC.DEFER_BLOCKING 0x0 ;  /* 0x0000000000007b1d */ /* 0x000fe20000010000 */
[----:B------:R-:W-:-:S03]  /*0ff0*/  IMAD.IADD R6, R15, 0x1, R6 ;  /* 0x000000010f067824 */ /* 0x000fc600078e0206 */
[----:B------:R-:W-:-:S13]  /*1000*/  ISETP.GT.AND P0, PT, R5, R12, PT ;  /* 0x0000000c0500720c */ /* 0x000fda0003f04270 */
[----:B------:R-:W-:Y:S05]  /*1010*/  @!P0 BRA `(.L_x_34) ;  /* 0xfffffff0007c8947 */ /* 0x000fea000383ffff */
.L_x_24:
[----:B------:R-:W-:-:S06]  /*1020*/  UIMAD UR5, UR8, UR8, URZ ;  /* 0x00000008080572a4 */ /* 0x000fcc000f8e02ff */
[----:B------:R-:W-:-:S13]  /*1030*/  ISETP.GE.U32.AND P0, PT, R9, UR5, PT ;  /* 0x0000000509007c0c */ /* 0x000fda000bf06070 */
[----:B------:R-:W-:Y:S05]  /*1040*/  @P0 EXIT ;  /* 0x000000000000094d */ /* 0x000fea0003800000 */
[----:B------:R-:W5:Y:S01]  /*1050*/  I2F.U32.RP R4, UR8 ;  /* 0x0000000800047d06 */ /* 0x000f620008209000 */
[----:B------:R-:W-:Y:S01]  /*1060*/  IMAD.MOV.U32 R2, RZ, RZ, RZ ;  /* 0x000000ffff027224 */ /* 0x000fe200078e00ff */
[----:B------:R-:W-:-:S06]  /*1070*/  ISETP.NE.U32.AND P0, PT, RZ, UR8, PT ;  /* 0x00000008ff007c0c */ /* 0x000fcc000bf05070 */
[----:B-----5:R-:W5:Y:S02]  /*1080*/  MUFU.RCP R4, R4 ;  /* 0x0000000400047308 */ /* 0x020f640000001000 */
[----:B-----5:R-:W-:Y:S02]  /*1090*/  IADD3 R3, PT, PT, R4, 0xffffffe, RZ ;  /* 0x0ffffffe04037810 */ /* 0x020fe40007ffe0ff */
[----:B------:R-:W-:-:S04]  /*10a0*/  LOP3.LUT R4, RZ, UR8, RZ, 0x33, !PT ;  /* 0x00000008ff047c12 */ /* 0x000fc8000f8e33ff */
[----:B------:R-:W5:Y:S02]  /*10b0*/  F2I.FTZ.U32.TRUNC.NTZ R3, R3 ;  /* 0x0000000300037305 */ /* 0x000f64000021f000 */
[----:B-----5:R-:W-:-:S04]  /*10c0*/  IMAD.MOV R5, RZ, RZ, -R3 ;  /* 0x000000ffff057224 */ /* 0x020fc800078e0a03 */
[----:B------:R-:W-:-:S04]  /*10d0*/  IMAD R5, R5, UR8, RZ ;  /* 0x0000000805057c24 */ /* 0x000fc8000f8e02ff */
[----:B------:R-:W-:-:S06]  /*10e0*/  IMAD.HI.U32 R6, R3, R5, R2 ;  /* 0x0000000503067227 */ /* 0x000fcc00078e0002 */
[----:B------:R-:W-:-:S05]  /*10f0*/  IMAD.HI.U32 R0, R6, R13, RZ ;  /* 0x0000000d06007227 */ /* 0x000fca00078e00ff */
[----:B------:R-:W-:-:S05]  /*1100*/  IADD3 R2, PT, PT, -R0, RZ, RZ ;  /* 0x000000ff00027210 */ /* 0x000fca0007ffe1ff */
[----:B------:R-:W-:-:S05]  /*1110*/  IMAD R13, R2, UR8, R13 ;  /* 0x00000008020d7c24 */ /* 0x000fca000f8e020d */
[----:B------:R-:W-:-:S13]  /*1120*/  ISETP.GE.U32.AND P1, PT, R13, UR8, PT ;  /* 0x000000080d007c0c */ /* 0x000fda000bf26070 */
[----:B------:R-:W-:-:S05]  /*1130*/  @P1 VIADD R13, R13, -UR8 ;  /* 0x800000080d0d1c36 */ /* 0x000fca0008000000 */
[----:B------:R-:W-:-:S13]  /*1140*/  ISETP.GE.U32.AND P2, PT, R13, UR8, PT ;  /* 0x000000080d007c0c */ /* 0x000fda000bf46070 */
[----:B------:R-:W-:-:S05]  /*1150*/  @P2 VIADD R13, R13, -UR8 ;  /* 0x800000080d0d2c36 */ /* 0x000fca0008000000 */
[----:B------:R-:W-:-:S04]  /*1160*/  SEL R13, R4, R13, !P0 ;  /* 0x0000000d040d7207 */ /* 0x000fc80004000000 */
[----:B------:R-:W-:-:S04]  /*1170*/  IADD3 R13, PT, PT, R13, R16, RZ ;  /* 0x000000100d0d7210 */ /* 0x000fc80007ffe0ff */
[----:B------:R-:W-:-:S13]  /*1180*/  ISETP.GE.U32.AND P3, PT, R13, UR8, PT ;  /* 0x000000080d007c0c */ /* 0x000fda000bf66070 */
[----:B------:R-:W-:Y:S05]  /*1190*/  @P3 EXIT ;  /* 0x000000000000394d */ /* 0x000fea0003800000 */
[----:B------:R-:W-:-:S04]  /*11a0*/  @P1 VIADD R0, R0, 0x1 ;  /* 0x0000000100001836 */ /* 0x000fc80000000000 */
[----:B------:R-:W-:-:S05]  /*11b0*/  @P2 VIADD R0, R0, 0x1 ;  /* 0x0000000100002836 */ /* 0x000fca0000000000 */
[----:B------:R-:W-:-:S04]  /*11c0*/  SEL R3, R4, R0, !P0 ;  /* 0x0000000004037207 */ /* 0x000fc80004000000 */
[----:B------:R-:W-:-:S04]  /*11d0*/  IADD3 R3, PT, PT, R3, R14, RZ ;  /* 0x0000000e03037210 */ /* 0x000fc80007ffe0ff */
[----:B------:R-:W-:-:S13]  /*11e0*/  ISETP.GE.U32.AND P1, PT, R3, UR8, PT ;  /* 0x0000000803007c0c */ /* 0x000fda000bf26070 */
[----:B------:R-:W-:Y:S05]  /*11f0*/  @P1 EXIT ;  /* 0x000000000000194d */ /* 0x000fea0003800000 */
[----:B------:R-:W-:-:S04]  /*1200*/  IMAD.HI.U32 R0, R6, R11, RZ ;  /* 0x0000000b06007227 */ /* 0x000fc800078e00ff */
[----:B------:R-:W-:-:S04]  /*1210*/  IMAD.MOV R2, RZ, RZ, -R0 ;  /* 0x000000ffff027224 */ /* 0x000fc800078e0a00 */
        /* <DEDUP_REMOVED lines=15> */
[----:B------:R-:W5:Y:S02]  /*1310*/  LDC.64 R2, c[0x0][0x390] ;  /* 0x0000e400ff027b82 */ /* 0x000f640000000a00 */
[----:B-----5:R-:W-:-:S05]  /*1320*/  IMAD.WIDE R2, R9, 0x4, R2 ;  /* 0x0000000409027825 */ /* 0x020fca00078e0202 */
[----:B-1-34-:R-:W-:Y:S01]  /*1330*/  STG.E desc[UR6][R2.64], R10 ;  /* 0x0000000a02007986 */ /* 0x01afe2000c101906 */
[----:B------:R-:W-:Y:S05]  /*1340*/  EXIT ;  /* 0x000000000000794d */ /* 0x000fea0003800000 */
.L_x_35:
        /* <DEDUP_REMOVED lines=11> */
.L_x_38:


//--------------------- .nv.shared._Z13matmul_kernelIdEvPKT_S2_PS0_j --------------------------
	.section	.nv.shared._Z13matmul_kernelIdEvPKT_S2_PS0_j,"aw",@nobits
	.sectionflags	@""
	.align	16
	.zero		1024


//--------------------- .nv.shared.reserved.0     --------------------------
	.section	.nv.shared.reserved.0,"aw",@nobits
	.weak		__nv_reservedSMEM_offset_0_alias
	.size		__nv_reservedSMEM_offset_0_alias, 0, 64
	.other		__nv_reservedSMEM_offset_0_alias,@"STO_CUDA_RESERVED_SHARED STV_DEFAULT"
__nv_reservedSMEM_offset_0_alias:
	.zero		0
	.zero		64


//--------------------- .nv.shared._Z13matmul_kernelIfEvPKT_S2_PS0_j --------------------------
	.section	.nv.shared._Z13matmul_kernelIfEvPKT_S2_PS0_j,"aw",@nobits
	.sectionflags	@""
	.align	16
	.zero		1024


//--------------------- .nv.shared._Z13matmul_kernelIiEvPKT_S2_PS0_j --------------------------
	.section	.nv.shared._Z13matmul_kernelIiEvPKT_S2_PS0_j,"aw",@nobits
	.sectionflags	@""
	.align	16
	.zero		1024


//--------------------- .nv.constant0._Z13matmul_kernelIdEvPKT_S2_PS0_j --------------------------
	.section	.nv.constant0._Z13matmul_kernelIdEvPKT_S2_PS0_j,"a",@progbits
	.sectionflags	@""
	.align	4
.nv.constant0._Z13matmul_kernelIdEvPKT_S2_PS0_j:
	.zero		924


//--------------------- .nv.constant0._Z13matmul_kernelIfEvPKT_S2_PS0_j --------------------------
	.section	.nv.constant0._Z13matmul_kernelIfEvPKT_S2_PS0_j,"a",@progbits
	.sectionflags	@""
	.align	4
.nv.constant0._Z13matmul_kernelIfEvPKT_S2_PS0_j:
	.zero		924


//--------------------- .nv.constant0._Z13matmul_kernelIiEvPKT_S2_PS0_j --------------------------
	.section	.nv.constant0._Z13matmul_kernelIiEvPKT_S2_PS0_j,"a",@progbits
	.sectionflags	@""
	.align	4
.nv.constant0._Z13matmul_kernelIiEvPKT_S2_PS0_j:
	.zero		924


//--------------------- SYMBOLS --------------------------

	.type		.nv.reservedSmem.offset0,@object
	.size		.nv.reservedSmem.offset0,0x4
	.type		.nv.reservedSmem.cap,@object
	.size		.nv.reservedSmem.cap,0x4
